def matmul_kernel(
    a_ptr,
    b_ptr,
    c_ptr,
    M,
    N,
    K,
    stride_am,
    stride_ak,
    stride_bk,
    stride_bn,
    stride_cm,
    stride_cn,
    BLOCK_M: tl.constexpr,
    BLOCK_N: tl.constexpr,
    BLOCK_K: tl.constexpr,
    GROUP_M: tl.constexpr,
):
    pid = tl.program_id(axis=0)
    num_pid_m = tl.cdiv(M, BLOCK_M)
    num_pid_n = tl.cdiv(N, BLOCK_N)
    num_pid_in_group = GROUP_M * num_pid_n
    group_id = pid // num_pid_in_group
    first_pid_m = group_id * GROUP_M
    group_size_m = min(num_pid_m - first_pid_m, GROUP_M)
    pid_m = first_pid_m + ((pid % num_pid_in_group) % group_size_m)
    pid_n = (pid % num_pid_in_group) // group_size_m

    offs_am = (pid_m * BLOCK_M + tl.arange(0, BLOCK_M)) % M
    offs_bn = (pid_n * BLOCK_N + tl.arange(0, BLOCK_N)) % N
    offs_k = tl.arange(0, BLOCK_K)
    a_ptrs = a_ptr + offs_am[:, None] * stride_am + offs_k[None, :] * stride_ak
    b_ptrs = b_ptr + offs_k[:, None] * stride_bk + offs_bn[None, :] * stride_bn

    acc = tl.zeros((BLOCK_M, BLOCK_N), dtype=tl.float32)
    for kk in range(0, tl.cdiv(K, BLOCK_K)):
        a = tl.load(a_ptrs, mask=offs_k[None, :] < K - kk * BLOCK_K, other=0.0)
        b = tl.load(b_ptrs, mask=offs_k[:, None] < K - kk * BLOCK_K, other=0.0)
        acc = tl.dot(a, b, acc)
        a_ptrs += BLOCK_K * stride_ak
        b_ptrs += BLOCK_K * stride_bk

    c = acc.to(c_ptr.dtype.element_ty)
    offs_cm = pid_m * BLOCK_M + tl.arange(0, BLOCK_M)
    offs_cn = pid_n * BLOCK_N + tl.arange(0, BLOCK_N)
    c_ptrs = c_ptr + offs_cm[:, None] * stride_cm + offs_cn[None, :] * stride_cn
    mask = (offs_cm[:, None] < M) & (offs_cn[None, :] < N)
    tl.store(c_ptrs, c, mask=mask)

# config = {"BLOCK_K": 32, "BLOCK_M": 64, "BLOCK_N": 16, "GROUP_M": 8, "arch": "sm_80", "dtype": "fp16", "num_ctas": 1, "num_stages": 2, "num_warps": 2}
# arch = sm_80


// ===== COMPILED SASS (sm_80) =====

	.target	sm_80

	.elftype	@"ET_EXEC"


//--------------------- .note.nv.tkinfo           --------------------------
	.section	.note.nv.tkinfo,"",@"SHT_NOTE"
	.sectionflags	@"SHF_NOTE_NV_TKINFO"
	.tkinfo
        /*0018*/ 	.word	0x00000002
        /*0030*/ 	.string	""
        /*0030*/ 	.string	"ptxas"
        /*0030*/ 	.string	"Cuda compilation tools, release 13.0, V13.0.88"
        /*0030*/ 	.string	"Build cuda_13.0.r13.0/compiler.36424714_0"
        /*0030*/ 	.string	"-v  -suppress-debug-info  -lineinfo  -arch sm_80 "



//--------------------- .note.nv.cuinfo           --------------------------
	.section	.note.nv.cuinfo,"",@"SHT_NOTE"
	.sectionflags	@"SHF_NOTE_NV_CUINFO"
        /*0018*/ 	.short	0x0002
        /*001a*/ 	.short	0x0050
        /*001c*/ 	.short	0x0082
	.zero		2


//--------------------- .nv.info                  --------------------------
	.section	.nv.info,"",@"SHT_CUDA_INFO"
	.align	4


	//----- nvinfo : EIATTR_REGCOUNT
	.align		4
        /*0000*/ 	.byte	0x04, 0x2f
        /*0002*/ 	.short	(.L_1 - .L_0)
	.align		4
.L_0:
        /*0004*/ 	.word	index@(matmul_kernel)
        /*0008*/ 	.word	0x00000060


	//----- nvinfo : EIATTR_FRAME_SIZE
	.align		4
.L_1:
        /*000c*/ 	.byte	0x04, 0x11
        /*000e*/ 	.short	(.L_3 - .L_2)
	.align		4
.L_2:
        /*0010*/ 	.word	index@(matmul_kernel)
        /*0014*/ 	.word	0x00000000


	//----- nvinfo : EIATTR_MIN_STACK_SIZE
	.align		4
.L_3:
        /*0018*/ 	.byte	0x04, 0x12
        /*001a*/ 	.short	(.L_5 - .L_4)
	.align		4
.L_4:
        /*001c*/ 	.word	index@(matmul_kernel)
        /*0020*/ 	.word	0x00000000
.L_5:


//--------------------- .nv.info.matmul_kernel    --------------------------
	.section	.nv.info.matmul_kernel,"",@"SHT_CUDA_INFO"
	.sectionflags	@""
	.align	4


	//----- nvinfo : EIATTR_CUDA_API_VERSION
	.align		4
        /*0000*/ 	.byte	0x04, 0x37
        /*0002*/ 	.short	(.L_7 - .L_6)
.L_6:
        /*0004*/ 	.word	0x00000082


	//----- nvinfo : EIATTR_SW2861232_WAR
	.align		4
.L_7:
        /*0008*/ 	.byte	0x01, 0x35
	.zero		2


	//----- nvinfo : EIATTR_PARAM_CBANK
	.align		4
        /*000c*/ 	.byte	0x04, 0x0a
        /*000e*/ 	.short	(.L_9 - .L_8)
	.align		4
.L_8:
        /*0010*/ 	.word	index@(.nv.constant0.matmul_kernel)
        /*0014*/ 	.short	0x0160
        /*0016*/ 	.short	0x0050


	//----- nvinfo : EIATTR_CBANK_PARAM_SIZE
	.align		4
.L_9:
        /*0018*/ 	.byte	0x03, 0x19
        /*001a*/ 	.short	0x0050


	//----- nvinfo : EIATTR_KPARAM_INFO
	.align		4
        /*001c*/ 	.byte	0x04, 0x17
        /*001e*/ 	.short	(.L_11 - .L_10)
.L_10:
        /*0020*/ 	.word	0x00000000
        /*0024*/ 	.short	0x000d
        /*0026*/ 	.short	0x0048
        /*0028*/ 	.byte	0x00, 0xf4, 0x21, 0x00


	//----- nvinfo : EIATTR_KPARAM_INFO
	.align		4
.L_11:
        /*002c*/ 	.byte	0x04, 0x17
        /*002e*/ 	.short	(.L_13 - .L_12)
.L_12:
        /*0030*/ 	.word	0x00000000
        /*0034*/ 	.short	0x000c
        /*0036*/ 	.short	0x0040
        /*0038*/ 	.byte	0x00, 0xf4, 0x21, 0x00


	//----- nvinfo : EIATTR_KPARAM_INFO
	.align		4
.L_13:
        /*003c*/ 	.byte	0x04, 0x17
        /*003e*/ 	.short	(.L_15 - .L_14)
.L_14:
        /*0040*/ 	.word	0x00000000
        /*0044*/ 	.short	0x000b
        /*0046*/ 	.short	0x0038
        /*0048*/ 	.byte	0x00, 0xf0, 0x11, 0x00


	//----- nvinfo : EIATTR_KPARAM_INFO
	.align		4
.L_15:
        /*004c*/ 	.byte	0x04, 0x17
        /*004e*/ 	.short	(.L_17 - .L_16)
.L_16:
        /*0050*/ 	.word	0x00000000
        /*0054*/ 	.short	0x000a
        /*0056*/ 	.short	0x0034
        /*0058*/ 	.byte	0x00, 0xf0, 0x11, 0x00


	//----- nvinfo : EIATTR_KPARAM_INFO
	.align		4
.L_17:
        /*005c*/ 	.byte	0x04, 0x17
        /*005e*/ 	.short	(.L_19 - .L_18)
.L_18:
        /*0060*/ 	.word	0x00000000
        /*0064*/ 	.short	0x0009
        /*0066*/ 	.short	0x0030
        /*0068*/ 	.byte	0x00, 0xf0, 0x11, 0x00


	//----- nvinfo : EIATTR_KPARAM_INFO
	.align		4
.L_19:
        /*006c*/ 	.byte	0x04, 0x17
        /*006e*/ 	.short	(.L_21 - .L_20)
.L_20:
        /*0070*/ 	.word	0x00000000
        /*0074*/ 	.short	0x0008
        /*0076*/ 	.short	0x002c
        /*0078*/ 	.byte	0x00, 0xf0, 0x11, 0x00


	//----- nvinfo : EIATTR_KPARAM_INFO
	.align		4
.L_21:
        /*007c*/ 	.byte	0x04, 0x17
        /*007e*/ 	.short	(.L_23 - .L_22)
.L_22:
        /*0080*/ 	.word	0x00000000
        /*0084*/ 	.short	0x0007
        /*0086*/ 	.short	0x0028
        /*0088*/ 	.byte	0x00, 0xf0, 0x11, 0x00


	//----- nvinfo : EIATTR_KPARAM_INFO
	.align		4
.L_23:
        /*008c*/ 	.byte	0x04, 0x17
        /*008e*/ 	.short	(.L_25 - .L_24)
.L_24:
        /*0090*/ 	.word	0x00000000
        /*0094*/ 	.short	0x0006
        /*0096*/ 	.short	0x0024
        /*0098*/ 	.byte	0x00, 0xf0, 0x11, 0x00


	//----- nvinfo : EIATTR_KPARAM_INFO
	.align		4
.L_25:
        /*009c*/ 	.byte	0x04, 0x17
        /*009e*/ 	.short	(.L_27 - .L_26)
.L_26:
        /*00a0*/ 	.word	0x00000000
        /*00a4*/ 	.short	0x0005
        /*00a6*/ 	.short	0x0020
        /*00a8*/ 	.byte	0x00, 0xf0, 0x11, 0x00


	//----- nvinfo : EIATTR_KPARAM_INFO
	.align		4
.L_27:
        /*00ac*/ 	.byte	0x04, 0x17
        /*00ae*/ 	.short	(.L_29 - .L_28)
.L_28:
        /*00b0*/ 	.word	0x00000000
        /*00b4*/ 	.short	0x0004
        /*00b6*/ 	.short	0x001c
        /*00b8*/ 	.byte	0x00, 0xf0, 0x11, 0x00


	//----- nvinfo : EIATTR_KPARAM_INFO
	.align		4
.L_29:
        /*00bc*/ 	.byte	0x04, 0x17
        /*00be*/ 	.short	(.L_31 - .L_30)
.L_30:
        /*00c0*/ 	.word	0x00000000
        /*00c4*/ 	.short	0x0003
        /*00c6*/ 	.short	0x0018
        /*00c8*/ 	.byte	0x00, 0xf0, 0x11, 0x00


	//----- nvinfo : EIATTR_KPARAM_INFO
	.align		4
.L_31:
        /*00cc*/ 	.byte	0x04, 0x17
        /*00ce*/ 	.short	(.L_33 - .L_32)
.L_32:
        /*00d0*/ 	.word	0x00000000
        /*00d4*/ 	.short	0x0002
        /*00d6*/ 	.short	0x0010
        /*00d8*/ 	.byte	0x00, 0xf4, 0x21, 0x00


	//----- nvinfo : EIATTR_KPARAM_INFO
	.align		4
.L_33:
        /*00dc*/ 	.byte	0x04, 0x17
        /*00de*/ 	.short	(.L_35 - .L_34)
.L_34:
        /*00e0*/ 	.word	0x00000000
        /*00e4*/ 	.short	0x0001
        /*00e6*/ 	.short	0x0008
        /*00e8*/ 	.byte	0x00, 0xf4, 0x21, 0x00


	//----- nvinfo : EIATTR_KPARAM_INFO
	.align		4
.L_35:
        /*00ec*/ 	.byte	0x04, 0x17
        /*00ee*/ 	.short	(.L_37 - .L_36)
.L_36:
        /*00f0*/ 	.word	0x00000000
        /*00f4*/ 	.short	0x0000
        /*00f6*/ 	.short	0x0000
        /*00f8*/ 	.byte	0x00, 0xf4, 0x21, 0x00


	//----- nvinfo : EIATTR_MAXREG_COUNT
	.align		4
.L_37:
        /*00fc*/ 	.byte	0x03, 0x1b
        /*00fe*/ 	.short	0x00ff


	//----- nvinfo : EIATTR_NUM_BARRIERS
	.align		4
        /*0100*/ 	.byte	0x02, 0x4c
        /*0102*/ 	.byte	0x01
	.zero		1


	//----- nvinfo : EIATTR_MERCURY_ISA_VERSION
	.align		4
        /*0104*/ 	.byte	0x03, 0x5f
        /*0106*/ 	.short	0x0000


	//----- nvinfo : EIATTR_EXIT_INSTR_OFFSETS
	.align		4
        /*0108*/ 	.byte	0x04, 0x1c
        /*010a*/ 	.short	(.L_39 - .L_38)


	//   ....[0]....
.L_38:
        /*010c*/ 	.word	0x00002d20


	//   ....[1]....
        /*0110*/ 	.word	0x00002d50


	//----- nvinfo : EIATTR_REQNTID
	.align		4
.L_39:
        /*0114*/ 	.byte	0x04, 0x10
        /*0116*/ 	.short	(.L_41 - .L_40)
.L_40:
        /*0118*/ 	.word	0x00000040
        /*011c*/ 	.word	0x00000001
        /*0120*/ 	.word	0x00000001
.L_41:


//--------------------- .nv.callgraph             --------------------------
	.section	.nv.callgraph,"",@"SHT_CUDA_CALLGRAPH"
	.align	4
	.sectionentsize	8
	.align		4
        /*0000*/ 	.word	0x00000000
	.align		4
        /*0004*/ 	.word	0xffffffff
	.align		4
        /*0008*/ 	.word	0x00000000
	.align		4
        /*000c*/ 	.word	0xfffffffe
	.align		4
        /*0010*/ 	.word	0x00000000
	.align		4
        /*0014*/ 	.word	0xfffffffd
	.align		4
        /*0018*/ 	.word	0x00000000
	.align		4
        /*001c*/ 	.word	0xfffffffc


//--------------------- .nv.rel.action            --------------------------
	.section	.nv.rel.action,"",@"SHT_CUDA_RELOCINFO"
	.align	8
	.sectionentsize	8
        /*0000*/ 	.byte	0x73, 0x00, 0x00, 0x00, 0x00, 0x00, 0x00, 0x00, 0x00, 0x00, 0x00, 0x11, 0x25, 0x00, 0x05, 0x36


//--------------------- .nv.constant0.matmul_kernel --------------------------
	.section	.nv.constant0.matmul_kernel,"a",@progbits
	.sectionflags	@""
	.align	4
.nv.constant0.matmul_kernel:
	.zero		432


//--------------------- .text.matmul_kernel       --------------------------
	.section	.text.matmul_kernel,"ax",@progbits
	.sectioninfo	@"SHI_REGISTERS=96"
	.align	128
        .global         matmul_kernel
        .type           matmul_kernel,@function
        .size           matmul_kernel,(.L_x_5 - matmul_kernel)
        .other          matmul_kernel,@"STO_CUDA_ENTRY STV_DEFAULT"
matmul_kernel:
.text.matmul_kernel:
[----:B------:R-:W-:Y:S02]  /*0000*/  IMAD.MOV.U32 R1, RZ, RZ, c[0x0][0x28] ;  /* 0x00000a00ff017624 */ /* 0x000fe400078e00ff */
[----:B------:R-:W-:Y:S01]  /*0010*/  IMAD.MOV.U32 R0, RZ, RZ, c[0x0][0x17c] ;  /* 0x00005f00ff007624 */ /* 0x000fe200078e00ff */
[----:B------:R-:W0:Y:S01]  /*0020*/  S2R R5, SR_CTAID.X ;  /* 0x0000000000057919 */ /* 0x000e220000002500 */
[----:B------:R-:W-:Y:S01]  /*0030*/  ULDC UR4, c[0x0][0x180] ;  /* 0x0000600000047ab9 */ /* 0x000fe20000000800 */
[----:B------:R-:W-:Y:S01]  /*0040*/  IMAD.MOV.U32 R76, RZ, RZ, c[0x0][0x180] ;  /* 0x00006000ff4c7624 */ /* 0x000fe200078e00ff */
[----:B------:R-:W-:Y:S01]  /*0050*/  UIADD3 UR4, UR4, 0x1f, URZ ;  /* 0x0000001f04047890 */ /* 0x000fe2000fffe03f */
[----:B------:R-:W-:Y:S01]  /*0060*/  IADD3 R0, R0, 0xf, RZ ;  /* 0x0000000f00007810 */ /* 0x000fe20007ffe0ff */
[----:B------:R-:W-:Y:S02]  /*0070*/  ULDC.64 UR8, c[0x0][0x118] ;  /* 0x0000460000087ab9 */ /* 0x000fe40000000a00 */
[----:B------:R-:W-:Y:S01]  /*0080*/  UISETP.GT.AND UP0, UPT, UR4, 0x1f, UPT ;  /* 0x0000001f0400788c */ /* 0x000fe2000bf04270 */
[----:B------:R-:W-:-:S04]  /*0090*/  SHF.R.S32.HI R3, RZ, 0x1f, R0 ;  /* 0x0000001fff037819 */ /* 0x000fc80000011400 */
[----:B------:R-:W-:-:S04]  /*00a0*/  LEA.HI R3, R3, R0, RZ, 0x4 ;  /* 0x0000000003037211 */ /* 0x000fc800078f20ff */
[----:B------:R-:W-:-:S05]  /*00b0*/  SHF.R.S32.HI R3, RZ, 0x4, R3 ;  /* 0x00000004ff037819 */ /* 0x000fca0000011403 */
[----:B------:R-:W-:Y:S01]  /*00c0*/  IMAD.SHL.U32 R4, R3, 0x8, RZ ;  /* 0x0000000803047824 */ /* 0x000fe200078e00ff */
[----:B0-----:R-:W-:-:S04]  /*00d0*/  IABS R8, R5 ;  /* 0x0000000500087213 */ /* 0x001fc80000000000 */
[-C--:B------:R-:W-:Y:S02]  /*00e0*/  IABS R7, R4.reuse ;  /* 0x0000000400077213 */ /* 0x080fe40000000000 */
[----:B------:R-:W-:Y:S02]  /*00f0*/  IABS R10, R4 ;  /* 0x00000004000a7213 */ /* 0x000fe40000000000 */
[----:B------:R-:W0:Y:S08]  /*0100*/  I2F.RP R0, R7 ;  /* 0x0000000700007306 */ /* 0x000e300000209400 */
[----:B0-----:R-:W0:Y:S02]  /*0110*/  MUFU.RCP R0, R0 ;  /* 0x0000000000007308 */ /* 0x001e240000001000 */
[----:B0-----:R-:W-:Y:S01]  /*0120*/  IADD3 R2, R0, 0xffffffe, RZ ;  /* 0x0ffffffe00027810 */ /* 0x001fe20007ffe0ff */
[----:B------:R-:W-:-:S05]  /*0130*/  IMAD.MOV R0, RZ, RZ, -R10 ;  /* 0x000000ffff007224 */ /* 0x000fca00078e0a0a */
[----:B------:R0:W1:Y:S02]  /*0140*/  F2I.FTZ.U32.TRUNC.NTZ R3, R2 ;  /* 0x0000000200037305 */ /* 0x000064000021f000 */
[----:B0-----:R-:W-:Y:S02]  /*0150*/  IMAD.MOV.U32 R2, RZ, RZ, RZ ;  /* 0x000000ffff027224 */ /* 0x001fe400078e00ff */
[----:B-1----:R-:W-:-:S04]  /*0160*/  IMAD.MOV R6, RZ, RZ, -R3 ;  /* 0x000000ffff067224 */ /* 0x002fc800078e0a03 */
[----:B------:R-:W-:Y:S02]  /*0170*/  IMAD R9, R6, R7, RZ ;  /* 0x0000000706097224 */ /* 0x000fe400078e02ff */
[----:B------:R-:W-:Y:S02]  /*0180*/  IMAD.MOV.U32 R6, RZ, RZ, R8 ;  /* 0x000000ffff067224 */ /* 0x000fe400078e0008 */
[----:B------:R-:W-:-:S06]  /*0190*/  IMAD.HI.U32 R3, R3, R9, R2 ;  /* 0x0000000903037227 */ /* 0x000fcc00078e0002 */
[----:B------:R-:W-:-:S04]  /*01a0*/  IMAD.HI.U32 R3, R3, R6, RZ ;  /* 0x0000000603037227 */ /* 0x000fc800078e00ff */
[----:B------:R-:W-:-:S05]  /*01b0*/  IMAD R0, R3, R0, R6 ;  /* 0x0000000003007224 */ /* 0x000fca00078e0206 */
[----:B------:R-:W-:-:S13]  /*01c0*/  ISETP.GT.U32.AND P1, PT, R7, R0, PT ;  /* 0x000000000700720c */ /* 0x000fda0003f24070 */
[----:B------:R-:W-:Y:S01]  /*01d0*/  @!P1 IMAD.IADD R0, R0, 0x1, -R7 ;  /* 0x0000000100009824 */ /* 0x000fe200078e0a07 */
[----:B------:R-:W-:Y:S02]  /*01e0*/  @!P1 IADD3 R3, R3, 0x1, RZ ;  /* 0x0000000103039810 */ /* 0x000fe40007ffe0ff */
[----:B------:R-:W-:Y:S02]  /*01f0*/  ISETP.NE.AND P1, PT, R4, RZ, PT ;  /* 0x000000ff0400720c */ /* 0x000fe40003f25270 */
[----:B------:R-:W-:Y:S02]  /*0200*/  ISETP.GE.U32.AND P0, PT, R0, R7, PT ;  /* 0x000000070000720c */ /* 0x000fe40003f06070 */
[----:B------:R-:W-:-:S04]  /*0210*/  LOP3.LUT R0, R5, R4, RZ, 0x3c, !PT ;  /* 0x0000000405007212 */ /* 0x000fc800078e3cff */
[----:B------:R-:W-:Y:S01]  /*0220*/  ISETP.GE.AND P2, PT, R0, RZ, PT ;  /* 0x000000ff0000720c */ /* 0x000fe20003f46270 */
[----:B------:R-:W-:-:S05]  /*0230*/  IMAD.MOV.U32 R0, RZ, RZ, c[0x0][0x178] ;  /* 0x00005e00ff007624 */ /* 0x000fca00078e00ff */
[----:B------:R-:W-:Y:S02]  /*0240*/  IADD3 R0, R0, 0x3f, RZ ;  /* 0x0000003f00007810 */ /* 0x000fe40007ffe0ff */
[----:B------:R-:W-:-:S05]  /*0250*/  @P0 IADD3 R3, R3, 0x1, RZ ;  /* 0x0000000103030810 */ /* 0x000fca0007ffe0ff */
[----:B------:R-:W-:Y:S01]  /*0260*/  IMAD.MOV.U32 R2, RZ, RZ, R3 ;  /* 0x000000ffff027224 */ /* 0x000fe200078e0003 */
[----:B------:R-:W-:-:S03]  /*0270*/  SHF.R.S32.HI R3, RZ, 0x1f, R0 ;  /* 0x0000001fff037819 */ /* 0x000fc60000011400 */
[----:B------:R-:W-:Y:S01]  /*0280*/  @!P2 IMAD.MOV R2, RZ, RZ, -R2 ;  /* 0x000000ffff02a224 */ /* 0x000fe200078e0a02 */
[----:B------:R-:W-:Y:S02]  /*0290*/  @!P1 LOP3.LUT R2, RZ, R4, RZ, 0x33, !PT ;  /* 0x00000004ff029212 */ /* 0x000fe400078e33ff */
[----:B------:R-:W-:-:S03]  /*02a0*/  LEA.HI R3, R3, R0, RZ, 0x6 ;  /* 0x0000000003037211 */ /* 0x000fc600078f30ff */
[----:B------:R-:W-:Y:S02]  /*02b0*/  IMAD.SHL.U32 R6, R2, 0x8, RZ ;  /* 0x0000000802067824 */ /* 0x000fe400078e00ff */
[----:B------:R-:W-:-:S03]  /*02c0*/  IMAD.MOV R2, RZ, RZ, -R2 ;  /* 0x000000ffff027224 */ /* 0x000fc600078e0a02 */
[----:B------:R-:W-:Y:S01]  /*02d0*/  LEA.HI.SX32 R3, R3, -R6, 0x1a ;  /* 0x8000000603037211 */ /* 0x000fe200078fd2ff */
[----:B------:R-:W-:-:S03]  /*02e0*/  IMAD R4, R4, R2, R5 ;  /* 0x0000000204047224 */ /* 0x000fc600078e0205 */
[----:B------:R-:W-:Y:S02]  /*02f0*/  IMNMX R11, R3, 0x8, PT ;  /* 0x00000008030b7817 */ /* 0x000fe40003800200 */
[----:B------:R-:W-:Y:S02]  /*0300*/  IABS R9, R4 ;  /* 0x0000000400097213 */ /* 0x000fe40000000000 */
[----:B------:R-:W-:-:S04]  /*0310*/  IABS R7, R11 ;  /* 0x0000000b00077213 */ /* 0x000fc80000000000 */
[----:B------:R-:W0:Y:S08]  /*0320*/  I2F.RP R0, R7 ;  /* 0x0000000700007306 */ /* 0x000e300000209400 */
[----:B0-----:R-:W0:Y:S02]  /*0330*/  MUFU.RCP R0, R0 ;  /* 0x0000000000007308 */ /* 0x001e240000001000 */
[----:B0-----:R-:W-:-:S06]  /*0340*/  IADD3 R3, R0, 0xffffffe, RZ ;  /* 0x0ffffffe00037810 */ /* 0x001fcc0007ffe0ff */
[----:B------:R-:W0:Y:S02]  /*0350*/  F2I.FTZ.U32.TRUNC.NTZ R3, R3 ;  /* 0x0000000300037305 */ /* 0x000e24000021f000 */
[----:B0-----:R-:W-:-:S04]  /*0360*/  IMAD.MOV R8, RZ, RZ, -R3 ;  /* 0x000000ffff087224 */ /* 0x001fc800078e0a03 */
[----:B------:R-:W-:Y:S01]  /*0370*/  IMAD.MOV.U32 R2, RZ, RZ, R8 ;  /* 0x000000ffff027224 */ /* 0x000fe200078e0008 */
[----:B------:R-:W-:-:S03]  /*0380*/  IABS R8, R11 ;  /* 0x0000000b00087213 */ /* 0x000fc60000000000 */
[----:B------:R-:W-:Y:S02]  /*0390*/  IMAD R5, R2, R7, RZ ;  /* 0x0000000702057224 */ /* 0x000fe400078e02ff */
[----:B------:R-:W-:Y:S02]  /*03a0*/  IMAD.MOV.U32 R2, RZ, RZ, RZ ;  /* 0x000000ffff027224 */ /* 0x000fe400078e00ff */
[----:B------:R-:W-:Y:S02]  /*03b0*/  IMAD.MOV R0, RZ, RZ, -R8 ;  /* 0x000000ffff007224 */ /* 0x000fe400078e0a08 */
        /* <DEDUP_REMOVED lines=9> */
[----:B------:R-:W-:Y:S02]  /*0450*/  ISETP.GE.AND P2, PT, R0, RZ, PT ;  /* 0x000000ff0000720c */ /* 0x000fe40003f46270 */
[----:B------:R-:W0:Y:S05]  /*0460*/  S2R R0, SR_TID.X ;  /* 0x0000000000007919 */ /* 0x000e2a0000002100 */
[----:B------:R-:W-:Y:S02]  /*0470*/  @P0 IADD3 R2, R2, 0x1, RZ ;  /* 0x0000000102020810 */ /* 0x000fe40007ffe0ff */
[----:B------:R-:W-:-:S03]  /*0480*/  PLOP3.LUT P0, PT, PT, PT, UP0, 0x80, 0x0 ;  /* 0x000000000000781c */ /* 0x000fc60003f0f008 */
[----:B------:R-:W-:-:S04]  /*0490*/  IMAD.MOV.U32 R3, RZ, RZ, R2 ;  /* 0x000000ffff037224 */ /* 0x000fc800078e0002 */
[----:B------:R-:W-:Y:S01]  /*04a0*/  @!P2 IMAD.MOV R3, RZ, RZ, -R3 ;  /* 0x000000ffff03a224 */ /* 0x000fe200078e0a03 */
[----:B------:R-:W-:-:S05]  /*04b0*/  @!P1 LOP3.LUT R3, RZ, R11, RZ, 0x33, !PT ;  /* 0x0000000bff039212 */ /* 0x000fca00078e33ff */
[----:B------:R-:W-:Y:S02]  /*04c0*/  IMAD.MOV R2, RZ, RZ, -R3 ;  /* 0x000000ffff027224 */ /* 0x000fe400078e0a03 */
[----:B------:R-:W-:Y:S02]  /*04d0*/  IMAD.SHL.U32 R3, R3, 0x10, RZ ;  /* 0x0000001003037824 */ /* 0x000fe400078e00ff */
[----:B------:R-:W-:Y:S01]  /*04e0*/  IMAD R2, R11, R2, R4 ;  /* 0x000000020b027224 */ /* 0x000fe200078e0204 */
[----:B0-----:R-:W-:-:S03]  /*04f0*/  LOP3.LUT R8, R0, 0x3f, RZ, 0xc0, !PT ;  /* 0x0000003f00087812 */ /* 0x001fc600078ec0ff */
[----:B------:R-:W-:Y:S01]  /*0500*/  IMAD.IADD R5, R6, 0x1, R2 ;  /* 0x0000000106057824 */ /* 0x000fe200078e0202 */
[----:B------:R-:W-:-:S03]  /*0510*/  LOP3.LUT R2, R0, 0x20, RZ, 0xc0, !PT ;  /* 0x0000002000027812 */ /* 0x000fc600078ec0ff */
[----:B------:R-:W-:Y:S01]  /*0520*/  IMAD R4, R5, 0x40, R8 ;  /* 0x0000004005047824 */ /* 0x000fe200078e0208 */
[----:B------:R-:W-:Y:S05]  /*0530*/  @P0 BRA `(.L_x_0) ;  /* 0x0000006000000947 */ /* 0x000fea0003800000 */
[----:B------:R-:W-:Y:S01]  /*0540*/  IMAD.SHL.U32 R5, R0, 0x8, RZ ;  /* 0x0000000800057824 */ /* 0x000fe200078e00ff */
[----:B------:R-:W-:Y:S01]  /*0550*/  CS2R R48, SRZ ;  /* 0x0000000000307805 */ /* 0x000fe2000001ff00 */
[----:B------:R-:W-:Y:S01]  /*0560*/  CS2R R36, SRZ ;  /* 0x0000000000247805 */ /* 0x000fe2000001ff00 */
[----:B------:R-:W-:Y:S01]  /*0570*/  CS2R R50, SRZ ;  /* 0x0000000000327805 */ /* 0x000fe2000001ff00 */
[----:B------:R-:W-:Y:S01]  /*0580*/  CS2R R38, SRZ ;  /* 0x0000000000267805 */ /* 0x000fe2000001ff00 */
[----:B------:R-:W-:Y:S05]  /*0590*/  BRA `(.L_x_1) ;  /* 0x00001f5000007947 */ /* 0x000fea0003800000 */
.L_x_0:
[----:B------:R-:W-:Y:S01]  /*05a0*/  IABS R22, c[0x0][0x17c] ;  /* 0x00005f0000167a13 */ /* 0x000fe20000000000 */
[----:B------:R-:W-:Y:S01]  /*05b0*/  USHF.R.S32.HI UR5, URZ, 0x1f, UR4 ;  /* 0x0000001f3f057899 */ /* 0x000fe20008011404 */
[----:B------:R-:W-:Y:S01]  /*05c0*/  IABS R9, c[0x0][0x178] ;  /* 0x00005e0000097a13 */ /* 0x000fe20000000000 */
[----:B------:R-:W-:Y:S01]  /*05d0*/  IMAD.SHL.U32 R8, R8, 0x2, RZ ;  /* 0x0000000208087824 */ /* 0x000fe200078e00ff */
[----:B------:R-:W0:Y:S01]  /*05e0*/  I2F.RP R12, R22 ;  /* 0x00000016000c7306 */ /* 0x000e220000209400 */
[----:B------:R-:W-:Y:S01]  /*05f0*/  LEA.HI R25, R2, R3, RZ, 0x1b ;  /* 0x0000000302197211 */ /* 0x000fe200078fd8ff */
[----:B------:R-:W-:Y:S01]  /*0600*/  ULEA.HI UR5, UR5, UR4, URZ, 0x5 ;  /* 0x0000000405057291 */ /* 0x000fe2000f8f283f */
[----:B------:R-:W-:Y:S01]  /*0610*/  CS2R R44, SRZ ;  /* 0x00000000002c7805 */ /* 0x000fe2000001ff00 */
[----:B------:R-:W-:Y:S01]  /*0620*/  CS2R R46, SRZ ;  /* 0x00000000002e7805 */ /* 0x000fe2000001ff00 */
[C---:B------:R-:W-:Y:S01]  /*0630*/  IADD3 R5, R25.reuse, 0xe, RZ ;  /* 0x0000000e19057810 */ /* 0x040fe20007ffe0ff */
[----:B------:R-:W-:Y:S01]  /*0640*/  CS2R R48, SRZ ;  /* 0x0000000000307805 */ /* 0x000fe2000001ff00 */
[C---:B------:R-:W-:Y:S01]  /*0650*/  IADD3 R14, R25.reuse, 0xa, RZ ;  /* 0x0000000a190e7810 */ /* 0x040fe20007ffe0ff */
[----:B------:R-:W1:Y:S01]  /*0660*/  I2F.RP R13, R9 ;  /* 0x00000009000d7306 */ /* 0x000e620000209400 */
[C---:B------:R-:W-:Y:S01]  /*0670*/  IADD3 R26, R25.reuse, 0x8, RZ ;  /* 0x00000008191a7810 */ /* 0x040fe20007ffe0ff */
[----:B------:R-:W-:Y:S01]  /*0680*/  CS2R R50, SRZ ;  /* 0x0000000000327805 */ /* 0x000fe2000001ff00 */
[----:B------:R-:W-:Y:S01]  /*0690*/  IABS R17, R14 ;  /* 0x0000000e00117213 */ /* 0x000fe20000000000 */
[----:B------:R-:W-:Y:S01]  /*06a0*/  CS2R R40, SRZ ;  /* 0x0000000000287805 */ /* 0x000fe2000001ff00 */
[C---:B------:R-:W-:Y:S01]  /*06b0*/  IADD3 R27, R25.reuse, 0x6, RZ ;  /* 0x00000006191b7810 */ /* 0x040fe20007ffe0ff */
[----:B------:R-:W-:Y:S01]  /*06c0*/  CS2R R42, SRZ ;  /* 0x00000000002a7805 */ /* 0x000fe2000001ff00 */
[C---:B------:R-:W-:Y:S01]  /*06d0*/  IADD3 R28, R25.reuse, 0x4, RZ ;  /* 0x00000004191c7810 */ /* 0x040fe20007ffe0ff */
[----:B0-----:R-:W0:Y:S01]  /*06e0*/  MUFU.RCP R12, R12 ;  /* 0x0000000c000c7308 */ /* 0x001e220000001000 */
[----:B------:R-:W-:Y:S01]  /*06f0*/  IABS R18, R27 ;  /* 0x0000001b00127213 */ /* 0x000fe20000000000 */
[----:B------:R-:W-:Y:S01]  /*0700*/  CS2R R36, SRZ ;  /* 0x0000000000247805 */ /* 0x000fe2000001ff00 */
[C---:B------:R-:W-:Y:S01]  /*0710*/  IADD3 R29, R25.reuse, 0x2, RZ ;  /* 0x00000002191d7810 */ /* 0x040fe20007ffe0ff */
[----:B------:R-:W-:Y:S01]  /*0720*/  CS2R R38, SRZ ;  /* 0x0000000000267805 */ /* 0x000fe2000001ff00 */
[----:B------:R-:W-:Y:S01]  /*0730*/  IABS R21, R28 ;  /* 0x0000001c00157213 */ /* 0x000fe20000000000 */
[----:B------:R-:W-:Y:S01]  /*0740*/  ULDC UR6, c[0x0][0x188] ;  /* 0x0000620000067ab9 */ /* 0x000fe20000000800 */
[----:B------:R-:W-:Y:S01]  /*0750*/  IABS R23, R29 ;  /* 0x0000001d00177213 */ /* 0x000fe20000000000 */
[----:B-1----:R-:W1:Y:S01]  /*0760*/  MUFU.RCP R13, R13 ;  /* 0x0000000d000d7308 */ /* 0x002e620000001000 */
[----:B------:R-:W-:Y:S01]  /*0770*/  IABS R24, R25 ;  /* 0x0000001900187213 */ /* 0x000fe20000000000 */
[----:B------:R-:W-:Y:S01]  /*0780*/  USHF.L.U32 UR38, UR6, 0x5, URZ ;  /* 0x0000000506267899 */ /* 0x000fe2000800063f */
[C---:B------:R-:W-:Y:S01]  /*0790*/  LOP3.LUT R68, R8.reuse, 0x10, RZ, 0x3c, !PT ;  /* 0x0000001008447812 */ /* 0x040fe200078e3cff */
[----:B------:R-:W-:Y:S01]  /*07a0*/  UIMAD UR7, UR6, 0x1f, URZ ;  /* 0x0000001f060778a4 */ /* 0x000fe2000f8e023f */
[C---:B------:R-:W-:Y:S01]  /*07b0*/  LOP3.LUT R69, R8.reuse, 0x20, RZ, 0x3c, !PT ;  /* 0x0000002008457812 */ /* 0x040fe200078e3cff */
[----:B------:R-:W-:Y:S01]  /*07c0*/  UIMAD UR10, UR6, 0x1e, URZ ;  /* 0x0000001e060a78a4 */ /* 0x000fe2000f8e023f */
[----:B------:R-:W-:Y:S01]  /*07d0*/  LOP3.LUT R70, R8, 0x30, RZ, 0x3c, !PT ;  /* 0x0000003008467812 */ /* 0x000fe200078e3cff */
[----:B------:R-:W-:Y:S01]  /*07e0*/  UIMAD UR11, UR6, 0x1d, URZ ;  /* 0x0000001d060b78a4 */ /* 0x000fe2000f8e023f */
[----:B0-----:R-:W-:Y:S01]  /*07f0*/  IADD3 R6, R12, 0xffffffe, RZ ;  /* 0x0ffffffe0c067810 */ /* 0x001fe20007ffe0ff */
[----:B------:R-:W-:Y:S01]  /*0800*/  UIMAD UR12, UR6, 0x1c, URZ ;  /* 0x0000001c060c78a4 */ /* 0x000fe2000f8e023f */
[----:B------:R-:W-:Y:S01]  /*0810*/  IADD3 R12, R25, 0xc, RZ ;  /* 0x0000000c190c7810 */ /* 0x000fe20007ffe0ff */
[----:B------:R-:W-:Y:S01]  /*0820*/  UIMAD UR13, UR6, 0x1b, URZ ;  /* 0x0000001b060d78a4 */ /* 0x000fe2000f8e023f */
[----:B------:R0:W2:Y:S01]  /*0830*/  F2I.FTZ.U32.TRUNC.NTZ R7, R6 ;  /* 0x0000000600077305 */ /* 0x0000a2000021f000 */
[C---:B------:R-:W-:Y:S01]  /*0840*/  LOP3.LUT R71, R8.reuse, 0x40, RZ, 0x3c, !PT ;  /* 0x0000004008477812 */ /* 0x040fe200078e3cff */
[----:B------:R-:W-:Y:S01]  /*0850*/  UIMAD UR14, UR6, 0x1a, URZ ;  /* 0x0000001a060e78a4 */ /* 0x000fe2000f8e023f */
[----:B-1----:R-:W-:Y:S01]  /*0860*/  IADD3 R10, R13, 0xffffffe, RZ ;  /* 0x0ffffffe0d0a7810 */ /* 0x002fe20007ffe0ff */
[----:B------:R-:W-:Y:S01]  /*0870*/  UIMAD UR15, UR6, 0x19, URZ ;  /* 0x00000019060f78a4 */ /* 0x000fe2000f8e023f */
[----:B------:R-:W-:Y:S01]  /*0880*/  IABS R16, R12 ;  /* 0x0000000c00107213 */ /* 0x000fe20000000000 */
[----:B------:R-:W-:Y:S01]  /*0890*/  UIMAD UR16, UR6, 0x18, URZ ;  /* 0x00000018061078a4 */ /* 0x000fe2000f8e023f */
[C---:B------:R-:W-:Y:S01]  /*08a0*/  LOP3.LUT R72, R8.reuse, 0x50, RZ, 0x3c, !PT ;  /* 0x0000005008487812 */ /* 0x040fe200078e3cff */
[----:B------:R-:W1:Y:S01]  /*08b0*/  F2I.FTZ.U32.TRUNC.NTZ R11, R10 ;  /* 0x0000000a000b7305 */ /* 0x000e62000021f000 */
[----:B0-----:R-:W-:Y:S01]  /*08c0*/  IMAD.MOV.U32 R6, RZ, RZ, RZ ;  /* 0x000000ffff067224 */ /* 0x001fe200078e00ff */
[C---:B------:R-:W-:Y:S01]  /*08d0*/  LOP3.LUT R73, R8.reuse, 0x60, RZ, 0x3c, !PT ;  /* 0x0000006008497812 */ /* 0x040fe200078e3cff */
[----:B------:R-:W-:Y:S01]  /*08e0*/  UIMAD UR17, UR6, 0x17, URZ ;  /* 0x00000017061178a4 */ /* 0x000fe2000f8e023f */
[----:B------:R-:W-:Y:S01]  /*08f0*/  LOP3.LUT R74, R8, 0x70, RZ, 0x3c, !PT ;  /* 0x00000070084a7812 */ /* 0x000fe200078e3cff */
[----:B------:R-:W-:-:S02]  /*0900*/  UIMAD UR18, UR6, 0x16, URZ ;  /* 0x00000016061278a4 */ /* 0x000fc4000f8e023f */
[----:B------:R-:W-:Y:S01]  /*0910*/  UIMAD UR19, UR6, 0x15, URZ ;  /* 0x00000015061378a4 */ /* 0x000fe2000f8e023f */
[--C-:B--2---:R-:W-:Y:S01]  /*0920*/  IMAD.MOV R15, RZ, RZ, -R7.reuse ;  /* 0x000000ffff0f7224 */ /* 0x104fe200078e0a07 */
[----:B------:R-:W-:Y:S02]  /*0930*/  UIMAD UR20, UR6, 0x14, URZ ;  /* 0x00000014061478a4 */ /* 0x000fe4000f8e023f */
[----:B------:R-:W-:Y:S01]  /*0940*/  UIMAD UR21, UR6, 0x13, URZ ;  /* 0x00000013061578a4 */ /* 0x000fe2000f8e023f */
[----:B------:R-:W-:Y:S01]  /*0950*/  IMAD R15, R15, R22, RZ ;  /* 0x000000160f0f7224 */ /* 0x000fe200078e02ff */
[----:B------:R-:W-:Y:S02]  /*0960*/  UIMAD UR22, UR6, 0x12, URZ ;  /* 0x00000012061678a4 */ /* 0x000fe4000f8e023f */
[----:B------:R-:W-:Y:S01]  /*0970*/  UIMAD UR23, UR6, 0x11, URZ ;  /* 0x00000011061778a4 */ /* 0x000fe2000f8e023f */
[----:B------:R-:W-:Y:S01]  /*0980*/  IMAD.HI.U32 R7, R7, R15, R6 ;  /* 0x0000000f07077227 */ /* 0x000fe200078e0006 */
[----:B------:R-:W-:Y:S01]  /*0990*/  IABS R15, R5 ;  /* 0x00000005000f7213 */ /* 0x000fe20000000000 */
[----:B------:R-:W-:-:S02]  /*09a0*/  USHF.L.U32 UR24, UR6, 0x4, URZ ;  /* 0x0000000406187899 */ /* 0x000fc4000800063f */
[----:B-1----:R-:W-:Y:S01]  /*09b0*/  IMAD.MOV R10, RZ, RZ, -R11 ;  /* 0x000000ffff0a7224 */ /* 0x002fe200078e0a0b */
[----:B------:R-:W-:Y:S01]  /*09c0*/  UIMAD UR25, UR6, 0xf, URZ ;  /* 0x0000000f061978a4 */ /* 0x000fe2000f8e023f */
[C---:B------:R-:W-:Y:S01]  /*09d0*/  IMAD.HI.U32 R6, R7.reuse, R15, RZ ;  /* 0x0000000f07067227 */ /* 0x040fe200078e00ff */
[----:B------:R-:W-:Y:S02]  /*09e0*/  UIMAD UR26, UR6, 0xe, URZ ;  /* 0x0000000e061a78a4 */ /* 0x000fe4000f8e023f */
[----:B------:R-:W-:Y:S01]  /*09f0*/  UIMAD UR27, UR6, 0xd, URZ ;  /* 0x0000000d061b78a4 */ /* 0x000fe2000f8e023f */
[----:B------:R-:W-:Y:S01]  /*0a00*/  IMAD R19, R10, R9, RZ ;  /* 0x000000090a137224 */ /* 0x000fe200078e02ff */
[----:B------:R-:W-:Y:S01]  /*0a10*/  UIMAD UR28, UR6, 0xc, URZ ;  /* 0x0000000c061c78a4 */ /* 0x000fe2000f8e023f */
[----:B------:R-:W-:Y:S01]  /*0a20*/  IMAD.MOV.U32 R10, RZ, RZ, RZ ;  /* 0x000000ffff0a7224 */ /* 0x000fe200078e00ff */
[----:B------:R-:W-:Y:S01]  /*0a30*/  UIMAD UR29, UR6, 0xb, URZ ;  /* 0x0000000b061d78a4 */ /* 0x000fe2000f8e023f */
[----:B------:R-:W-:Y:S01]  /*0a40*/  IMAD.MOV R6, RZ, RZ, -R6 ;  /* 0x000000ffff067224 */ /* 0x000fe200078e0a06 */
[----:B------:R-:W-:Y:S01]  /*0a50*/  UIMAD UR30, UR6, 0xa, URZ ;  /* 0x0000000a061e78a4 */ /* 0x000fe2000f8e023f */
[----:B------:R-:W-:Y:S01]  /*0a60*/  IMAD.HI.U32 R13, R7, R16, RZ ;  /* 0x00000010070d7227 */ /* 0x000fe200078e00ff */
[----:B------:R-:W-:-:S02]  /*0a70*/  UIMAD UR31, UR6, 0x9, URZ ;  /* 0x00000009061f78a4 */ /* 0x000fc4000f8e023f */
[----:B------:R-:W-:Y:S01]  /*0a80*/  USHF.L.U32 UR32, UR6, 0x3, URZ ;  /* 0x0000000306207899 */ /* 0x000fe2000800063f */
[----:B------:R-:W-:Y:S01]  /*0a90*/  IMAD.HI.U32 R20, R11, R19, R10 ;  /* 0x000000130b147227 */ /* 0x000fe200078e000a */
[----:B------:R-:W-:Y:S02]  /*0aa0*/  UIMAD UR33, UR6, 0x7, URZ ;  /* 0x00000007062178a4 */ /* 0x000fe4000f8e023f */
[----:B------:R-:W-:Y:S01]  /*0ab0*/  UIMAD UR34, UR6, 0x6, URZ ;  /* 0x00000006062278a4 */ /* 0x000fe2000f8e023f */
[C---:B------:R-:W-:Y:S01]  /*0ac0*/  IMAD R6, R22.reuse, R6, R15 ;  /* 0x0000000616067224 */ /* 0x040fe200078e020f */
[----:B------:R-:W-:Y:S01]  /*0ad0*/  IABS R15, R26 ;  /* 0x0000001a000f7213 */ /* 0x000fe20000000000 */
[C---:B------:R-:W-:Y:S01]  /*0ae0*/  IMAD.HI.U32 R10, R7.reuse, R17, RZ ;  /* 0x00000011070a7227 */ /* 0x040fe200078e00ff */
[----:B------:R-:W-:Y:S02]  /*0af0*/  UIMAD UR35, UR6, 0x5, URZ ;  /* 0x00000005062378a4 */ /* 0x000fe4000f8e023f */
[C---:B------:R-:W-:Y:S01]  /*0b00*/  ISETP.GT.U32.AND P1, PT, R22.reuse, R6, PT ;  /* 0x000000061600720c */ /* 0x040fe20003f24070 */
[----:B------:R-:W-:Y:S01]  /*0b10*/  IMAD.MOV R13, RZ, RZ, -R13 ;  /* 0x000000ffff0d7224 */ /* 0x000fe200078e0a0d */
[----:B------:R-:W-:Y:S01]  /*0b20*/  USHF.L.U32 UR36, UR6, 0x2, URZ ;  /* 0x0000000206247899 */ /* 0x000fe2000800063f */
[----:B------:R-:W-:Y:S01]  /*0b30*/  IMAD.MOV R10, RZ, RZ, -R10 ;  /* 0x000000ffff0a7224 */ /* 0x000fe200078e0a0a */
[----:B------:R-:W-:Y:S01]  /*0b40*/  UIMAD UR37, UR6, 0x3, URZ ;  /* 0x00000003062578a4 */ /* 0x000fe2000f8e023f */
[C---:B------:R-:W-:Y:S01]  /*0b50*/  IMAD R11, R22.reuse, R13, R16 ;  /* 0x0000000d160b7224 */ /* 0x040fe200078e0210 */
[----:B------:R-:W-:Y:S01]  /*0b60*/  USHF.L.U32 UR4, UR6, 0x1, URZ ;  /* 0x0000000106047899 */ /* 0x000fe2000800063f */
[----:B------:R-:W-:Y:S01]  /*0b70*/  IMAD.MOV.U32 R16, RZ, RZ, R15 ;  /* 0x000000ffff107224 */ /* 0x000fe200078e000f */
[----:B------:R-:W-:Y:S01]  /*0b80*/  USHF.R.S32.HI UR5, URZ, 0x5, UR5 ;  /* 0x000000053f057899 */ /* 0x000fe20008011405 */
[C---:B------:R-:W-:Y:S01]  /*0b90*/  IMAD R13, R22.reuse, R10, R17 ;  /* 0x0000000a160d7224 */ /* 0x040fe200078e0211 */
[----:B------:R-:W-:Y:S01]  /*0ba0*/  ISETP.GT.U32.AND P5, PT, R22, R11, PT ;  /* 0x0000000b1600720c */ /* 0x000fe20003fa4070 */
[----:B------:R-:W-:-:S03]  /*0bb0*/  IMAD.HI.U32 R10, R7, R16, RZ ;  /* 0x00000010070a7227 */ /* 0x000fc600078e00ff */
[----:B------:R-:W-:Y:S01]  /*0bc0*/  ISETP.GT.U32.AND P2, PT, R22, R13, PT ;  /* 0x0000000d1600720c */ /* 0x000fe20003f44070 */
[----:B------:R-:W-:-:S04]  /*0bd0*/  IMAD.HI.U32 R15, R7, R18, RZ ;  /* 0x00000012070f7227 */ /* 0x000fc800078e00ff */
[----:B------:R-:W-:Y:S02]  /*0be0*/  IMAD.MOV R17, RZ, RZ, -R10 ;  /* 0x000000ffff117224 */ /* 0x000fe400078e0a0a */
[----:B------:R-:W-:Y:S02]  /*0bf0*/  IMAD.MOV R19, RZ, RZ, -R15 ;  /* 0x000000ffff137224 */ /* 0x000fe400078e0a0f */
[C---:B------:R-:W-:Y:S02]  /*0c00*/  IMAD R15, R22.reuse, R17, R16 ;  /* 0x00000011160f7224 */ /* 0x040fe400078e0210 */
[C---:B------:R-:W-:Y:S02]  /*0c10*/  IMAD R16, R22.reuse, R19, R18 ;  /* 0x0000001316107224 */ /* 0x040fe400078e0212 */
[----:B------:R-:W-:Y:S01]  /*0c20*/  @!P5 IMAD.IADD R11, R11, 0x1, -R22 ;  /* 0x000000010b0bd824 */ /* 0x000fe200078e0a16 */
[C---:B------:R-:W-:Y:S01]  /*0c30*/  ISETP.GT.U32.AND P4, PT, R22.reuse, R15, PT ;  /* 0x0000000f1600720c */ /* 0x040fe20003f84070 */
[----:B------:R-:W-:Y:S01]  /*0c40*/  IMAD.HI.U32 R10, R7, R21, RZ ;  /* 0x00000015070a7227 */ /* 0x000fe200078e00ff */
[----:B------:R-:W-:-:S03]  /*0c50*/  ISETP.GT.U32.AND P6, PT, R22, R16, PT ;  /* 0x000000101600720c */ /* 0x000fc60003fc4070 */
[----:B------:R-:W-:Y:S01]  /*0c60*/  @!P2 IMAD.IADD R13, R13, 0x1, -R22 ;  /* 0x000000010d0da824 */ /* 0x000fe200078e0a16 */
[----:B------:R-:W-:Y:S01]  /*0c70*/  ISETP.GT.U32.AND P2, PT, R22, R11, PT ;  /* 0x0000000b1600720c */ /* 0x000fe20003f44070 */
[----:B------:R-:W-:-:S04]  /*0c80*/  IMAD.HI.U32 R17, R7, R23, RZ ;  /* 0x0000001707117227 */ /* 0x000fc800078e00ff */
[----:B------:R-:W-:-:S04]  /*0c90*/  IMAD.HI.U32 R7, R7, R24, RZ ;  /* 0x0000001807077227 */ /* 0x000fc800078e00ff */
[----:B------:R-:W-:Y:S02]  /*0ca0*/  IMAD.MOV R10, RZ, RZ, -R10 ;  /* 0x000000ffff0a7224 */ /* 0x000fe400078e0a0a */
[----:B------:R-:W-:Y:S02]  /*0cb0*/  IMAD.MOV R18, RZ, RZ, -R17 ;  /* 0x000000ffff127224 */ /* 0x000fe400078e0a11 */
[----:B------:R-:W-:Y:S02]  /*0cc0*/  IMAD.MOV R7, RZ, RZ, -R7 ;  /* 0x000000ffff077224 */ /* 0x000fe400078e0a07 */
[----:B------:R-:W-:Y:S01]  /*0cd0*/  IMAD R17, R22, R10, R21 ;  /* 0x0000000a16117224 */ /* 0x000fe200078e0215 */
[----:B------:R-:W-:Y:S01]  /*0ce0*/  IABS R10, R4 ;  /* 0x00000004000a7213 */ /* 0x000fe20000000000 */
[----:B------:R-:W-:Y:S02]  /*0cf0*/  @!P1 IMAD.IADD R6, R6, 0x1, -R22 ;  /* 0x0000000106069824 */ /* 0x000fe400078e0a16 */
[C---:B------:R-:W-:Y:S01]  /*0d00*/  IMAD R18, R22.reuse, R18, R23 ;  /* 0x0000001216127224 */ /* 0x040fe200078e0217 */
[C---:B------:R-:W-:Y:S01]  /*0d10*/  ISETP.GT.U32.AND P0, PT, R22.reuse, R17, PT ;  /* 0x000000111600720c */ /* 0x040fe20003f04070 */
[C---:B------:R-:W-:Y:S01]  /*0d20*/  IMAD R19, R22.reuse, R7, R24 ;  /* 0x0000000716137224 */ /* 0x040fe200078e0218 */
[----:B------:R-:W-:Y:S01]  /*0d30*/  ISETP.GT.U32.AND P5, PT, R22, R6, PT ;  /* 0x000000061600720c */ /* 0x000fe20003fa4070 */
[----:B------:R-:W-:Y:S01]  /*0d40*/  @!P6 IMAD.IADD R16, R16, 0x1, -R22 ;  /* 0x000000011010e824 */ /* 0x000fe200078e0a16 */
[C---:B------:R-:W-:Y:S01]  /*0d50*/  ISETP.GT.U32.AND P1, PT, R22.reuse, R18, PT ;  /* 0x000000121600720c */ /* 0x040fe20003f24070 */
[----:B------:R-:W-:Y:S01]  /*0d60*/  IMAD.MOV.U32 R7, RZ, RZ, R10 ;  /* 0x000000ffff077224 */ /* 0x000fe200078e000a */
[C---:B------:R-:W-:Y:S01]  /*0d70*/  ISETP.GT.U32.AND P3, PT, R22.reuse, R19, PT ;  /* 0x000000131600720c */ /* 0x040fe20003f64070 */
[----:B------:R-:W-:Y:S01]  /*0d80*/  @!P2 IMAD.IADD R11, R11, 0x1, -R22 ;  /* 0x000000010b0ba824 */ /* 0x000fe200078e0a16 */
[----:B------:R-:W-:Y:S01]  /*0d90*/  ISETP.GT.U32.AND P2, PT, R22, R16, PT ;  /* 0x000000101600720c */ /* 0x000fe20003f44070 */
[----:B------:R-:W-:Y:S01]  /*0da0*/  IMAD.HI.U32 R20, R20, R7, RZ ;  /* 0x0000000714147227 */ /* 0x000fe200078e00ff */
[----:B------:R-:W-:-:S03]  /*0db0*/  ISETP.GE.AND P6, PT, R12, RZ, PT ;  /* 0x000000ff0c00720c */ /* 0x000fc60003fc6270 */
[----:B------:R-:W-:Y:S01]  /*0dc0*/  @!P4 IMAD.IADD R15, R15, 0x1, -R22 ;  /* 0x000000010f0fc824 */ /* 0x000fe200078e0a16 */
[----:B------:R-:W-:Y:S01]  /*0dd0*/  ISETP.GE.AND P4, PT, R5, RZ, PT ;  /* 0x000000ff0500720c */ /* 0x000fe20003f86270 */
[----:B------:R-:W-:Y:S02]  /*0de0*/  IMAD.MOV R20, RZ, RZ, -R20 ;  /* 0x000000ffff147224 */ /* 0x000fe400078e0a14 */
[--C-:B------:R-:W-:Y:S02]  /*0df0*/  @!P5 IMAD.IADD R6, R6, 0x1, -R22.reuse ;  /* 0x000000010606d824 */ /* 0x100fe400078e0a16 */
[----:B------:R-:W-:Y:S02]  /*0e00*/  IMAD R20, R9, R20, R7 ;  /* 0x0000001409147224 */ /* 0x000fe400078e0207 */
[--C-:B------:R-:W-:Y:S01]  /*0e10*/  @!P0 IMAD.IADD R17, R17, 0x1, -R22.reuse ;  /* 0x0000000111118824 */ /* 0x100fe200078e0a16 */
[----:B------:R-:W-:Y:S01]  /*0e20*/  ISETP.GT.U32.AND P0, PT, R22, R13, PT ;  /* 0x0000000d1600720c */ /* 0x000fe20003f04070 */
[--C-:B------:R-:W-:Y:S01]  /*0e30*/  @!P1 IMAD.IADD R18, R18, 0x1, -R22.reuse ;  /* 0x0000000112129824 */ /* 0x100fe200078e0a16 */
[C---:B------:R-:W-:Y:S01]  /*0e40*/  ISETP.GT.U32.AND P1, PT, R22.reuse, R15, PT ;  /* 0x0000000f1600720c */ /* 0x040fe20003f24070 */
[----:B------:R-:W-:Y:S01]  /*0e50*/  @!P3 IMAD.IADD R19, R19, 0x1, -R22 ;  /* 0x000000011313b824 */ /* 0x000fe200078e0a16 */
[----:B------:R-:W-:Y:S01]  /*0e60*/  ISETP.GT.U32.AND P3, PT, R22, R17, PT ;  /* 0x000000111600720c */ /* 0x000fe20003f64070 */
[----:B------:R-:W-:Y:S01]  /*0e70*/  IMAD.MOV.U32 R10, RZ, RZ, R6 ;  /* 0x000000ffff0a7224 */ /* 0x000fe200078e0006 */
[----:B------:R-:W-:Y:S01]  /*0e80*/  LOP3.LUT R6, R0, 0x7, RZ, 0xc0, !PT ;  /* 0x0000000700067812 */ /* 0x000fe200078ec0ff */
[----:B------:R-:W-:Y:S01]  /*0e90*/  @!P2 IMAD.IADD R16, R16, 0x1, -R22 ;  /* 0x000000011010a824 */ /* 0x000fe200078e0a16 */
[----:B------:R-:W-:Y:S01]  /*0ea0*/  ISETP.GT.U32.AND P2, PT, R9, R20, PT ;  /* 0x000000140900720c */ /* 0x000fe20003f44070 */
[----:B------:R-:W-:Y:S01]  /*0eb0*/  @!P4 IMAD.MOV R10, RZ, RZ, -R10 ;  /* 0x000000ffff0ac224 */ /* 0x000fe200078e0a0a */
[----:B------:R-:W-:Y:S01]  /*0ec0*/  ISETP.GT.U32.AND P4, PT, R22, R18, PT ;  /* 0x000000121600720c */ /* 0x000fe20003f84070 */
[----:B------:R-:W-:Y:S01]  /*0ed0*/  IMAD.SHL.U32 R7, R0, 0x2, RZ ;  /* 0x0000000200077824 */ /* 0x000fe200078e00ff */
[----:B------:R-:W-:Y:S01]  /*0ee0*/  ISETP.GT.U32.AND P5, PT, R22, R19, PT ;  /* 0x000000131600720c */ /* 0x000fe20003fa4070 */
[----:B------:R-:W-:Y:S01]  /*0ef0*/  @!P6 IMAD.MOV R11, RZ, RZ, -R11 ;  /* 0x000000ffff0be224 */ /* 0x000fe200078e0a0b */
[----:B------:R-:W-:Y:S01]  /*0f00*/  ISETP.GE.AND P6, PT, R25, RZ, PT ;  /* 0x000000ff1900720c */ /* 0x000fe20003fc6270 */
[--C-:B------:R-:W-:Y:S01]  /*0f10*/  @!P0 IMAD.IADD R13, R13, 0x1, -R22.reuse ;  /* 0x000000010d0d8824 */ /* 0x100fe200078e0a16 */
[----:B------:R-:W-:Y:S01]  /*0f20*/  ISETP.GE.AND P0, PT, R14, RZ, PT ;  /* 0x000000ff0e00720c */ /* 0x000fe20003f06270 */
[--C-:B------:R-:W-:Y:S01]  /*0f30*/  @!P1 IMAD.IADD R15, R15, 0x1, -R22.reuse ;  /* 0x000000010f0f9824 */ /* 0x100fe200078e0a16 */
[----:B------:R-:W-:Y:S01]  /*0f40*/  ISETP.GE.AND P1, PT, R26, RZ, PT ;  /* 0x000000ff1a00720c */ /* 0x000fe20003f26270 */
[--C-:B------:R-:W-:Y:S01]  /*0f50*/  @!P3 IMAD.IADD R17, R17, 0x1, -R22.reuse ;  /* 0x000000011111b824 */ /* 0x100fe200078e0a16 */
[----:B------:R-:W-:Y:S01]  /*0f60*/  ISETP.GE.AND P3, PT, R27, RZ, PT ;  /* 0x000000ff1b00720c */ /* 0x000fe20003f66270 */
[----:B------:R-:W-:Y:S01]  /*0f70*/  @!P2 IMAD.IADD R20, R20, 0x1, -R9 ;  /* 0x000000011414a824 */ /* 0x000fe200078e0a09 */
[----:B------:R-:W-:Y:S01]  /*0f80*/  LOP3.LUT R21, R7, 0x10, RZ, 0xc0, !PT ;  /* 0x0000001007157812 */ /* 0x000fe200078ec0ff */
[--C-:B------:R-:W-:Y:S01]  /*0f90*/  @!P4 IMAD.IADD R18, R18, 0x1, -R22.reuse ;  /* 0x000000011212c824 */ /* 0x100fe200078e0a16 */
[----:B------:R-:W-:Y:S01]  /*0fa0*/  ISETP.GE.AND P4, PT, R28, RZ, PT ;  /* 0x000000ff1c00720c */ /* 0x000fe20003f86270 */
[----:B------:R-:W-:Y:S01]  /*0fb0*/  @!P5 IMAD.IADD R19, R19, 0x1, -R22 ;  /* 0x000000011313d824 */ /* 0x000fe200078e0a16 */
[----:B------:R-:W-:Y:S01]  /*0fc0*/  ISETP.GE.AND P5, PT, R29, RZ, PT ;  /* 0x000000ff1d00720c */ /* 0x000fe20003fa6270 */
[----:B------:R-:W-:Y:S01]  /*0fd0*/  IMAD.SHL.U32 R5, R0, 0x8, RZ ;  /* 0x0000000800057824 */ /* 0x000fe200078e00ff */
[----:B------:R-:W-:Y:S01]  /*0fe0*/  ISETP.GT.U32.AND P2, PT, R9, R20, PT ;  /* 0x000000140900720c */ /* 0x000fe20003f44070 */
[----:B------:R-:W-:Y:S01]  /*0ff0*/  IMAD R12, R6, 0x90, RZ ;  /* 0x00000090060c7824 */ /* 0x000fe200078e02ff */
[----:B------:R-:W-:Y:S01]  /*1000*/  LOP3.LUT R21, R21, 0x20, R0, 0xf8, !PT ;  /* 0x0000002015157812 */ /* 0x000fe200078ef800 */
[----:B------:R-:W-:Y:S01]  /*1010*/  IMAD.MOV.U32 R14, RZ, RZ, R13 ;  /* 0x000000ffff0e7224 */ /* 0x000fe200078e000d */
[----:B------:R-:W-:Y:S01]  /*1020*/  LOP3.LUT R23, R5, 0x30, RZ, 0xc0, !PT ;  /* 0x0000003005177812 */ /* 0x000fe200078ec0ff */
[----:B------:R-:W-:Y:S01]  /*1030*/  @!P1 IMAD.MOV R15, RZ, RZ, -R15 ;  /* 0x000000ffff0f9224 */ /* 0x000fe200078e0a0f */
[----:B------:R-:W-:Y:S01]  /*1040*/  LOP3.LUT R21, R12, R21, RZ, 0x3c, !PT ;  /* 0x000000150c157212 */ /* 0x000fe200078e3cff */
[----:B------:R-:W-:Y:S01]  /*1050*/  IMAD.SHL.U32 R12, R0, 0x40, RZ ;  /* 0x00000040000c7824 */ /* 0x000fe200078e00ff */
[----:B------:R-:W-:Y:S01]  /*1060*/  ISETP.GE.AND P1, PT, R4, RZ, PT ;  /* 0x000000ff0400720c */ /* 0x000fe20003f26270 */
[----:B------:R-:W-:-:S02]  /*1070*/  IMAD R6, R6, 0x40, R23 ;  /* 0x0000004006067824 */ /* 0x000fc400078e0217 */
[----:B------:R-:W-:Y:S01]  /*1080*/  @!P0 IMAD.MOV R14, RZ, RZ, -R14 ;  /* 0x000000ffff0e8224 */ /* 0x000fe200078e0a0e */
[----:B------:R-:W-:Y:S01]  /*1090*/  ISETP.NE.AND P0, PT, RZ, c[0x0][0x17c], PT ;  /* 0x00005f00ff007a0c */ /* 0x000fe20003f05270 */
[----:B------:R-:W-:Y:S01]  /*10a0*/  @!P2 IMAD.IADD R20, R20, 0x1, -R9 ;  /* 0x000000011414a824 */ /* 0x000fe200078e0a09 */
[----:B------:R-:W-:Y:S01]  /*10b0*/  LOP3.LUT R9, RZ, c[0x0][0x17c], RZ, 0x33, !PT ;  /* 0x00005f00ff097a12 */ /* 0x000fe200078e33ff */
[----:B------:R-:W-:Y:S01]  /*10c0*/  @!P3 IMAD.MOV R16, RZ, RZ, -R16 ;  /* 0x000000ffff10b224 */ /* 0x000fe200078e0a10 */
[----:B------:R-:W-:Y:S01]  /*10d0*/  LOP3.LUT R6, R6, 0x30, R7, 0x78, !PT ;  /* 0x0000003006067812 */ /* 0x000fe200078e7807 */
[----:B------:R-:W-:Y:S01]  /*10e0*/  @!P4 IMAD.MOV R17, RZ, RZ, -R17 ;  /* 0x000000ffff11c224 */ /* 0x000fe200078e0a11 */
[----:B------:R-:W-:Y:S01]  /*10f0*/  LOP3.LUT R7, R21, 0x400, R12, 0xf8, !PT ;  /* 0x0000040015077812 */ /* 0x000fe200078ef80c */
[----:B------:R-:W-:Y:S01]  /*1100*/  @!P5 IMAD.MOV R18, RZ, RZ, -R18 ;  /* 0x000000ffff12d224 */ /* 0x000fe200078e0a12 */
[C---:B------:R-:W-:Y:S01]  /*1110*/  SEL R12, R9.reuse, R10, !P0 ;  /* 0x0000000a090c7207 */ /* 0x040fe20004000000 */
[----:B------:R-:W-:Y:S01]  /*1120*/  @!P6 IMAD.MOV R19, RZ, RZ, -R19 ;  /* 0x000000ffff13e224 */ /* 0x000fe200078e0a13 */
[C---:B------:R-:W-:Y:S01]  /*1130*/  SEL R13, R9.reuse, R11, !P0 ;  /* 0x0000000b090d7207 */ /* 0x040fe20004000000 */
[----:B------:R-:W-:Y:S01]  /*1140*/  @!P1 IMAD.MOV R20, RZ, RZ, -R20 ;  /* 0x000000ffff149224 */ /* 0x000fe200078e0a14 */
[C---:B------:R-:W-:Y:S01]  /*1150*/  SEL R14, R9.reuse, R14, !P0 ;  /* 0x0000000e090e7207 */ /* 0x040fe20004000000 */
[----:B------:R-:W-:Y:S01]  /*1160*/  IMAD R12, R12, c[0x0][0x190], RZ ;  /* 0x000064000c0c7a24 */ /* 0x000fe200078e02ff */
[----:B------:R-:W-:Y:S01]  /*1170*/  SEL R15, R9, R15, !P0 ;  /* 0x0000000f090f7207 */ /* 0x000fe20004000000 */
[----:B------:R-:W-:Y:S01]  /*1180*/  IMAD R13, R13, c[0x0][0x190], RZ ;  /* 0x000064000d0d7a24 */ /* 0x000fe200078e02ff */
        /* <DEDUP_REMOVED lines=8> */
[----:B------:R-:W-:Y:S01]  /*1210*/  ISETP.NE.AND P0, PT, RZ, c[0x0][0x178], PT ;  /* 0x00005e00ff007a0c */ /* 0x000fe20003f05270 */
[----:B------:R-:W-:Y:S01]  /*1220*/  IMAD R18, R18, c[0x0][0x190], RZ ;  /* 0x0000640012127a24 */ /* 0x000fe200078e02ff */
[----:B------:R-:W-:Y:S01]  /*1230*/  LOP3.LUT R9, R0, 0x1f, RZ, 0xc0, !PT ;  /* 0x0000001f00097812 */ /* 0x000fe200078ec0ff */
[----:B------:R-:W-:Y:S01]  /*1240*/  IMAD R19, R19, c[0x0][0x190], RZ ;  /* 0x0000640013137a24 */ /* 0x000fe200078e02ff */
[----:B------:R-:W-:Y:S01]  /*1250*/  LEA R64, P1, R13, c[0x0][0x168], 0x1 ;  /* 0x00005a000d407a11 */ /* 0x000fe200078208ff */
[----:B------:R-:W-:Y:S01]  /*1260*/  IMAD.MOV.U32 R10, RZ, RZ, c[0x0][0x18c] ;  /* 0x00006300ff0a7624 */ /* 0x000fe200078e00ff */
[----:B------:R-:W-:Y:S01]  /*1270*/  LEA R62, P2, R14, c[0x0][0x168], 0x1 ;  /* 0x00005a000e3e7a11 */ /* 0x000fe200078408ff */
[----:B------:R-:W-:Y:S01]  /*1280*/  IMAD R11, R9, c[0x0][0x18c], RZ ;  /* 0x00006300090b7a24 */ /* 0x000fe200078e02ff */
[----:B------:R-:W-:Y:S01]  /*1290*/  LEA R60, P3, R15, c[0x0][0x168], 0x1 ;  /* 0x00005a000f3c7a11 */ /* 0x000fe200078608ff */
[----:B------:R-:W-:Y:S01]  /*12a0*/  IMAD.SHL.U32 R10, R10, 0x20, RZ ;  /* 0x000000200a0a7824 */ /* 0x000fe200078e00ff */
[----:B------:R-:W-:-:S02]  /*12b0*/  LEA R86, P4, R16, c[0x0][0x168], 0x1 ;  /* 0x00005a0010567a11 */ /* 0x000fc400078808ff */
[----:B------:R-:W-:Y:S02]  /*12c0*/  LEA R28, P5, R17, c[0x0][0x168], 0x1 ;  /* 0x00005a00111c7a11 */ /* 0x000fe400078a08ff */
[----:B------:R-:W-:Y:S02]  /*12d0*/  @!P0 LOP3.LUT R20, RZ, c[0x0][0x178], RZ, 0x33, !PT ;  /* 0x00005e00ff148a12 */ /* 0x000fe400078e33ff */
[----:B------:R-:W-:Y:S02]  /*12e0*/  LEA R66, P0, R12, c[0x0][0x168], 0x1 ;  /* 0x00005a000c427a11 */ /* 0x000fe400078008ff */
[----:B------:R-:W-:Y:S01]  /*12f0*/  LOP3.LUT R75, R7, 0x40, RZ, 0x3c, !PT ;  /* 0x00000040074b7812 */ /* 0x000fe200078e3cff */
[----:B------:R-:W-:Y:S01]  /*1300*/  IMAD R20, R20, c[0x0][0x184], RZ ;  /* 0x0000610014147a24 */ /* 0x000fe200078e02ff */
[----:B------:R-:W-:Y:S02]  /*1310*/  LEA.HI.X.SX32 R67, R12, c[0x0][0x16c], 0x1, P0 ;  /* 0x00005b000c437a11 */ /* 0x000fe400000f0eff */
[----:B------:R-:W-:-:S02]  /*1320*/  LEA R92, P0, R19, c[0x0][0x168], 0x1 ;  /* 0x00005a00135c7a11 */ /* 0x000fc400078008ff */
[C---:B------:R-:W-:Y:S02]  /*1330*/  LEA R78, P6, R20.reuse, c[0x0][0x160], 0x1 ;  /* 0x00005800144e7a11 */ /* 0x040fe400078c08ff */
[----:B------:R-:W-:Y:S02]  /*1340*/  LEA.HI.X.SX32 R65, R13, c[0x0][0x16c], 0x1, P1 ;  /* 0x00005b000d417a11 */ /* 0x000fe400008f0eff */
[----:B------:R-:W-:Y:S02]  /*1350*/  LEA.HI.X.SX32 R79, R20, c[0x0][0x164], 0x1, P6 ;  /* 0x00005900144f7a11 */ /* 0x000fe400030f0eff */
[----:B------:R-:W-:Y:S02]  /*1360*/  LEA R84, P6, R18, c[0x0][0x168], 0x1 ;  /* 0x00005a0012547a11 */ /* 0x000fe400078c08ff */
[----:B------:R-:W-:Y:S02]  /*1370*/  LEA.HI.X.SX32 R63, R14, c[0x0][0x16c], 0x1, P2 ;  /* 0x00005b000e3f7a11 */ /* 0x000fe400010f0eff */
[----:B------:R-:W-:-:S02]  /*1380*/  LEA.HI.X.SX32 R61, R15, c[0x0][0x16c], 0x1, P3 ;  /* 0x00005b000f3d7a11 */ /* 0x000fc400018f0eff */
[----:B------:R-:W-:Y:S02]  /*1390*/  LEA.HI.X.SX32 R59, R16, c[0x0][0x16c], 0x1, P4 ;  /* 0x00005b00103b7a11 */ /* 0x000fe400020f0eff */
[----:B------:R-:W-:Y:S02]  /*13a0*/  LEA.HI.X.SX32 R57, R17, c[0x0][0x16c], 0x1, P5 ;  /* 0x00005b0011397a11 */ /* 0x000fe400028f0eff */
[----:B------:R-:W-:Y:S02]  /*13b0*/  LEA.HI.X.SX32 R29, R18, c[0x0][0x16c], 0x1, P6 ;  /* 0x00005b00121d7a11 */ /* 0x000fe400030f0eff */
[----:B------:R-:W-:Y:S02]  /*13c0*/  LEA.HI.X.SX32 R21, R19, c[0x0][0x16c], 0x1, P0 ;  /* 0x00005b0013157a11 */ /* 0x000fe400000f0eff */
.L_x_3:
[C---:B------:R-:W-:Y:S01]  /*13d0*/  ISETP.GT.AND P0, PT, R76.reuse, RZ, PT ;  /* 0x000000ff4c00720c */ /* 0x040fe20003f04270 */
[----:B------:R-:W-:Y:S01]  /*13e0*/  IMAD.U32 R13, RZ, RZ, UR32 ;  /* 0x00000020ff0d7e24 */ /* 0x000fe2000f8e00ff */
[----:B------:R-:W-:Y:S02]  /*13f0*/  PRMT R90, RZ, 0x7610, R90 ;  /* 0x00007610ff5a7816 */ /* 0x000fe4000000005a */
[----:B------:R-:W-:Y:S01]  /*1400*/  ISETP.GT.AND P1, PT, R76, 0x8, PT ;  /* 0x000000084c00780c */ /* 0x000fe20003f24270 */
[----:B------:R-:W-:Y:S01]  /*1410*/  IMAD.WIDE R12, R13, 0x2, R78 ;  /* 0x000000020d0c7825 */ /* 0x000fe200078e024e */
[----:B------:R-:W-:-:S07]  /*1420*/  PRMT R56, RZ, 0x7610, R56 ;  /* 0x00007610ff387816 */ /* 0x000fce0000000038 */
[----:B------:R-:W2:Y:S01]  /*1430*/  @P0 LDG.E.U16 R90, [R78.64] ;  /* 0x000000084e5a0981 */ /* 0x000ea2000c1e1500 */
[C---:B------:R-:W-:Y:S01]  /*1440*/  ISETP.GT.AND P0, PT, R76.reuse, 0x10, PT ;  /* 0x000000104c00780c */ /* 0x040fe20003f04270 */
[----:B------:R-:W-:Y:S01]  /*1450*/  IMAD.U32 R17, RZ, RZ, UR24 ;  /* 0x00000018ff117e24 */ /* 0x000fe2000f8e00ff */
[----:B------:R-:W-:Y:S01]  /*1460*/  PRMT R58, RZ, 0x7610, R58 ;  /* 0x00007610ff3a7816 */ /* 0x000fe2000000003a */
[----:B------:R0:W3:Y:S01]  /*1470*/  @P1 LDG.E.U16 R56, [R12.64] ;  /* 0x000000080c381981 */ /* 0x0000e2000c1e1500 */
[----:B------:R-:W-:Y:S01]  /*1480*/  ISETP.GT.AND P1, PT, R76, 0x18, PT ;  /* 0x000000184c00780c */ /* 0x000fe20003f24270 */
[----:B------:R-:W-:-:S04]  /*1490*/  IMAD.WIDE R16, R17, 0x2, R78 ;  /* 0x0000000211107825 */ /* 0x000fc800078e024e */
[----:B------:R-:W-:-:S04]  /*14a0*/  IMAD.U32 R15, RZ, RZ, UR16 ;  /* 0x00000010ff0f7e24 */ /* 0x000fc8000f8e00ff */
[----:B------:R1:W4:Y:S01]  /*14b0*/  @P0 LDG.E.U16 R58, [R16.64] ;  /* 0x00000008103a0981 */ /* 0x000322000c1e1500 */
[----:B------:R-:W-:Y:S01]  /*14c0*/  ISETP.GT.AND P0, PT, R76, 0x1, PT ;  /* 0x000000014c00780c */ /* 0x000fe20003f04270 */
[----:B------:R-:W-:Y:S01]  /*14d0*/  IMAD.WIDE R14, R15, 0x2, R78 ;  /* 0x000000020f0e7825 */ /* 0x000fe200078e024e */
[----:B------:R-:W-:-:S03]  /*14e0*/  PRMT R88, RZ, 0x7610, R88 ;  /* 0x00007610ff587816 */ /* 0x000fc60000000058 */
[----:B------:R-:W-:Y:S01]  /*14f0*/  IMAD.MOV.U32 R19, RZ, RZ, c[0x0][0x188] ;  /* 0x00006200ff137624 */ /* 0x000fe200078e00ff */
[----:B------:R-:W-:Y:S02]  /*1500*/  PRMT R93, RZ, 0x7610, R93 ;  /* 0x00007610ff5d7816 */ /* 0x000fe4000000005d */
[----:B------:R5:W2:Y:S01]  /*1510*/  @P1 LDG.E.U16 R88, [R14.64] ;  /* 0x000000080e581981 */ /* 0x000aa2000c1e1500 */
[----:B0-----:R-:W-:Y:S01]  /*1520*/  IMAD.WIDE R12, R19, 0x2, R78 ;  /* 0x00000002130c7825 */ /* 0x001fe200078e024e */
[----:B------:R-:W-:-:S03]  /*1530*/  PRMT R87, RZ, 0x7610, R87 ;  /* 0x00007610ff577816 */ /* 0x000fc60000000057 */
[----:B-1----:R-:W-:Y:S01]  /*1540*/  IMAD.U32 R17, RZ, RZ, UR23 ;  /* 0x00000017ff117e24 */ /* 0x002fe2000f8e00ff */
[----:B------:R0:W2:Y:S01]  /*1550*/  @P0 LDG.E.U16 R93, [R12.64] ;  /* 0x000000080c5d0981 */ /* 0x0000a2000c1e1500 */
[C---:B------:R-:W-:Y:S01]  /*1560*/  ISETP.GT.AND P0, PT, R76.reuse, 0x11, PT ;  /* 0x000000114c00780c */ /* 0x040fe20003f04270 */
[----:B------:R-:W-:Y:S01]  /*1570*/  IMAD.U32 R19, RZ, RZ, UR31 ;  /* 0x0000001fff137e24 */ /* 0x000fe2000f8e00ff */
[----:B------:R-:W-:Y:S01]  /*1580*/  PRMT R16, RZ, 0x7610, R16 ;  /* 0x00007610ff107816 */ /* 0x000fe20000000010 */
[----:B-----5:R-:W-:Y:S01]  /*1590*/  IMAD.WIDE R14, R17, 0x2, R78 ;  /* 0x00000002110e7825 */ /* 0x020fe200078e024e */
[----:B------:R-:W-:-:S03]  /*15a0*/  ISETP.GT.AND P1, PT, R76, 0x9, PT ;  /* 0x000000094c00780c */ /* 0x000fc60003f24270 */
[----:B------:R-:W-:-:S06]  /*15b0*/  IMAD.U32 R17, RZ, RZ, UR4 ;  /* 0x00000004ff117e24 */ /* 0x000fcc000f8e00ff */
[----:B------:R1:W5:Y:S01]  /*15c0*/  @P0 LDG.E.U16 R87, [R14.64] ;  /* 0x000000080e570981 */ /* 0x000362000c1e1500 */
[----:B------:R-:W-:Y:S01]  /*15d0*/  ISETP.GT.AND P0, PT, R76, 0x2, PT ;  /* 0x000000024c00780c */ /* 0x000fe20003f04270 */
[----:B0-----:R-:W-:Y:S01]  /*15e0*/  IMAD.WIDE R12, R17, 0x2, R78 ;  /* 0x00000002110c7825 */ /* 0x001fe200078e024e */
[----:B------:R-:W-:-:S03]  /*15f0*/  PRMT R91, RZ, 0x7610, R91 ;  /* 0x00007610ff5b7816 */ /* 0x000fc6000000005b */
[----:B------:R-:W-:Y:S01]  /*1600*/  IMAD.WIDE R18, R19, 0x2, R78 ;  /* 0x0000000213127825 */ /* 0x000fe200078e024e */
[----:B------:R-:W-:-:S03]  /*1610*/  PRMT R85, RZ, 0x7610, R85 ;  /* 0x00007610ff557816 */ /* 0x000fc60000000055 */
[----:B------:R-:W-:Y:S01]  /*1620*/  IMAD.U32 R17, RZ, RZ, UR37 ;  /* 0x00000025ff117e24 */ /* 0x000fe2000f8e00ff */
[----:B------:R0:W5:Y:S04]  /*1630*/  @P1 LDG.E.U16 R91, [R18.64] ;  /* 0x00000008125b1981 */ /* 0x000168000c1e1500 */
[----:B------:R0:W5:Y:S01]  /*1640*/  @P0 LDG.E.U16 R16, [R12.64] ;  /* 0x000000080c100981 */ /* 0x000162000c1e1500 */
[C---:B------:R-:W-:Y:S02]  /*1650*/  ISETP.GT.AND P0, PT, R76.reuse, 0x3, PT ;  /* 0x000000034c00780c */ /* 0x040fe40003f04270 */
[C---:B------:R-:W-:Y:S02]  /*1660*/  ISETP.GT.AND P1, PT, R76.reuse, 0x4, PT ;  /* 0x000000044c00780c */ /* 0x040fe40003f24270 */
[----:B------:R-:W-:Y:S01]  /*1670*/  ISETP.GT.AND P3, PT, R76, 0x6, PT ;  /* 0x000000064c00780c */ /* 0x000fe20003f64270 */
[----:B-1----:R-:W-:-:S02]  /*1680*/  IMAD.U32 R15, RZ, RZ, UR36 ;  /* 0x00000024ff0f7e24 */ /* 0x002fc4000f8e00ff */
[----:B0-----:R-:W-:Y:S01]  /*1690*/  IMAD.WIDE R12, R17, 0x2, R78 ;  /* 0x00000002110c7825 */ /* 0x001fe200078e024e */
[C---:B------:R-:W-:Y:S02]  /*16a0*/  ISETP.GT.AND P2, PT, R76.reuse, 0x5, PT ;  /* 0x000000054c00780c */ /* 0x040fe40003f44270 */
[C---:B------:R-:W-:Y:S01]  /*16b0*/  ISETP.GT.AND P4, PT, R76.reuse, 0x7, PT ;  /* 0x000000074c00780c */ /* 0x040fe20003f84270 */
[----:B------:R-:W-:Y:S02]  /*16c0*/  IMAD.U32 R23, RZ, RZ, UR34 ;  /* 0x00000022ff177e24 */ /* 0x000fe4000f8e00ff */
[----:B------:R0:W5:Y:S01]  /*16d0*/  @P0 LDG.E.U16 R85, [R12.64] ;  /* 0x000000080c550981 */ /* 0x000162000c1e1500 */
[----:B------:R-:W-:Y:S01]  /*16e0*/  ISETP.GT.AND P0, PT, R76, 0xa, PT ;  /* 0x0000000a4c00780c */ /* 0x000fe20003f04270 */
[----:B------:R-:W-:Y:S01]  /*16f0*/  IMAD.U32 R19, RZ, RZ, UR35 ;  /* 0x00000023ff137e24 */ /* 0x000fe2000f8e00ff */
[----:B------:R-:W-:Y:S01]  /*1700*/  PRMT R52, RZ, 0x7610, R52 ;  /* 0x00007610ff347816 */ /* 0x000fe20000000034 */
[----:B------:R-:W-:Y:S01]  /*1710*/  IMAD.U32 R31, RZ, RZ, UR33 ;  /* 0x00000021ff1f7e24 */ /* 0x000fe2000f8e00ff */
[----:B------:R-:W-:Y:S01]  /*1720*/  PRMT R24, RZ, 0x7610, R24 ;  /* 0x00007610ff187816 */ /* 0x000fe20000000018 */
[----:B------:R-:W-:Y:S01]  /*1730*/  IMAD.WIDE R14, R15, 0x2, R78 ;  /* 0x000000020f0e7825 */ /* 0x000fe200078e024e */
[----:B------:R-:W-:-:S03]  /*1740*/  PRMT R55, RZ, 0x7610, R55 ;  /* 0x00007610ff377816 */ /* 0x000fc60000000037 */
[----:B------:R-:W-:Y:S01]  /*1750*/  IMAD.WIDE R22, R23, 0x2, R78 ;  /* 0x0000000217167825 */ /* 0x000fe200078e024e */
[----:B------:R-:W-:Y:S01]  /*1760*/  PRMT R27, RZ, 0x7610, R27 ;  /* 0x00007610ff1b7816 */ /* 0x000fe2000000001b */
[----:B------:R1:W5:Y:S02]  /*1770*/  @P1 LDG.E.U16 R52, [R14.64] ;  /* 0x000000080e341981 */ /* 0x000364000c1e1500 */
[----:B------:R-:W-:Y:S01]  /*1780*/  IMAD.U32 R17, RZ, RZ, UR30 ;  /* 0x0000001eff117e24 */ /* 0x000fe2000f8e00ff */
[----:B------:R-:W-:Y:S01]  /*1790*/  PRMT R82, RZ, 0x7610, R82 ;  /* 0x00007610ff527816 */ /* 0x000fe20000000052 */
[--C-:B------:R-:W-:Y:S01]  /*17a0*/  IMAD.WIDE R18, R19, 0x2, R78.reuse ;  /* 0x0000000213127825 */ /* 0x100fe200078e024e */
[----:B------:R1:W5:Y:S01]  /*17b0*/  @P3 LDG.E.U16 R24, [R22.64] ;  /* 0x0000000816183981 */ /* 0x000362000c1e1500 */
[C---:B------:R-:W-:Y:S02]  /*17c0*/  ISETP.GT.AND P1, PT, R76.reuse, 0xb, PT ;  /* 0x0000000b4c00780c */ /* 0x040fe40003f24270 */
[--C-:B------:R-:W-:Y:S01]  /*17d0*/  IMAD.WIDE R30, R31, 0x2, R78.reuse ;  /* 0x000000021f1e7825 */ /* 0x100fe200078e024e */
[C---:B------:R-:W-:Y:S01]  /*17e0*/  ISETP.GT.AND P3, PT, R76.reuse, 0xd, PT ;  /* 0x0000000d4c00780c */ /* 0x040fe20003f64270 */
[----:B------:R1:W5:Y:S02]  /*17f0*/  @P2 LDG.E.U16 R55, [R18.64] ;  /* 0x0000000812372981 */ /* 0x000364000c1e1500 */
[----:B0-----:R-:W-:Y:S01]  /*1800*/  IMAD.WIDE R12, R17, 0x2, R78 ;  /* 0x00000002110c7825 */ /* 0x001fe200078e024e */
[----:B------:R-:W-:Y:S01]  /*1810*/  ISETP.GT.AND P2, PT, R76, 0xc, PT ;  /* 0x0000000c4c00780c */ /* 0x000fe20003f44270 */
[----:B------:R0:W5:Y:S02]  /*1820*/  @P4 LDG.E.U16 R27, [R30.64] ;  /* 0x000000081e1b4981 */ /* 0x000164000c1e1500 */
[----:B-1----:R-:W-:-:S02]  /*1830*/  IMAD.U32 R15, RZ, RZ, UR29 ;  /* 0x0000001dff0f7e24 */ /* 0x002fc4000f8e00ff */
[----:B------:R1:W5:Y:S01]  /*1840*/  @P0 LDG.E.U16 R82, [R12.64] ;  /* 0x000000080c520981 */ /* 0x000362000c1e1500 */
[C---:B------:R-:W-:Y:S01]  /*1850*/  ISETP.GT.AND P0, PT, R76.reuse, 0xf, PT ;  /* 0x0000000f4c00780c */ /* 0x040fe20003f04270 */
[----:B------:R-:W-:Y:S01]  /*1860*/  IMAD.U32 R19, RZ, RZ, UR28 ;  /* 0x0000001cff137e24 */ /* 0x000fe2000f8e00ff */
[----:B------:R-:W-:Y:S01]  /*1870*/  ISETP.GT.AND P4, PT, R76, 0xe, PT ;  /* 0x0000000e4c00780c */ /* 0x000fe20003f84270 */
[----:B0-----:R-:W-:Y:S01]  /*1880*/  IMAD.U32 R31, RZ, RZ, UR27 ;  /* 0x0000001bff1f7e24 */ /* 0x001fe2000f8e00ff */
[----:B------:R-:W-:Y:S01]  /*1890*/  PRMT R83, RZ, 0x7610, R83 ;  /* 0x00007610ff537816 */ /* 0x000fe20000000053 */
[----:B------:R-:W-:Y:S01]  /*18a0*/  IMAD.WIDE R14, R15, 0x2, R78 ;  /* 0x000000020f0e7825 */ /* 0x000fe200078e024e */
[----:B------:R-:W-:-:S03]  /*18b0*/  PRMT R53, RZ, 0x7610, R53 ;  /* 0x00007610ff357816 */ /* 0x000fc60000000035 */
[----:B------:R-:W-:Y:S01]  /*18c0*/  IMAD.WIDE R30, R31, 0x2, R78 ;  /* 0x000000021f1e7825 */ /* 0x000fe200078e024e */
[----:B------:R-:W-:Y:S01]  /*18d0*/  PRMT R34, RZ, 0x7610, R34 ;  /* 0x00007610ff227816 */ /* 0x000fe20000000022 */
[----:B------:R0:W5:Y:S02]  /*18e0*/  @P1 LDG.E.U16 R83, [R14.64] ;  /* 0x000000080e531981 */ /* 0x000164000c1e1500 */
[----:B------:R-:W-:Y:S02]  /*18f0*/  IMAD.U32 R17, RZ, RZ, UR25 ;  /* 0x00000019ff117e24 */ /* 0x000fe4000f8e00ff */
[----:B------:R-:W-:Y:S01]  /*1900*/  IMAD.U32 R33, RZ, RZ, UR26 ;  /* 0x0000001aff217e24 */ /* 0x000fe2000f8e00ff */
[----:B------:R0:W5:Y:S01]  /*1910*/  @P3 LDG.E.U16 R53, [R30.64] ;  /* 0x000000081e353981 */ /* 0x000162000c1e1500 */
[----:B------:R-:W-:Y:S01]  /*1920*/  IMAD.WIDE R18, R19, 0x2, R78 ;  /* 0x0000000213127825 */ /* 0x000fe200078e024e */
[----:B------:R-:W-:Y:S02]  /*1930*/  PRMT R25, RZ, 0x7610, R25 ;  /* 0x00007610ff197816 */ /* 0x000fe40000000019 */
[----:B------:R-:W-:Y:S01]  /*1940*/  PRMT R22, RZ, 0x7610, R22 ;  /* 0x00007610ff167816 */ /* 0x000fe20000000016 */
[--C-:B------:R-:W-:Y:S01]  /*1950*/  IMAD.WIDE R32, R33, 0x2, R78.reuse ;  /* 0x0000000221207825 */ /* 0x100fe200078e024e */
[C---:B------:R-:W-:Y:S01]  /*1960*/  ISETP.GT.AND P1, PT, R76.reuse, 0x12, PT ;  /* 0x000000124c00780c */ /* 0x040fe20003f24270 */
[----:B------:R1:W5:Y:S01]  /*1970*/  @P2 LDG.E.U16 R34, [R18.64] ;  /* 0x0000000812222981 */ /* 0x000362000c1e1500 */
[----:B------:R-:W-:Y:S01]  /*1980*/  ISETP.GT.AND P3, PT, R76, 0x14, PT ;  /* 0x000000144c00780c */ /* 0x000fe20003f64270 */
[----:B0-----:R-:W-:-:S02]  /*1990*/  IMAD.WIDE R30, R17, 0x2, R78 ;  /* 0x00000002111e7825 */ /* 0x001fc400078e024e */
[----:B------:R0:W5:Y:S02]  /*19a0*/  @P4 LDG.E.U16 R22, [R32.64] ;  /* 0x0000000820164981 */ /* 0x000164000c1e1500 */
[----:B-1----:R-:W-:Y:S02]  /*19b0*/  IMAD.U32 R13, RZ, RZ, UR22 ;  /* 0x00000016ff0d7e24 */ /* 0x002fe4000f8e00ff */
[----:B------:R1:W5:Y:S01]  /*19c0*/  @P0 LDG.E.U16 R25, [R30.64] ;  /* 0x000000081e190981 */ /* 0x000362000c1e1500 */
[----:B------:R-:W-:Y:S01]  /*19d0*/  IMAD.U32 R19, RZ, RZ, UR20 ;  /* 0x00000014ff137e24 */ /* 0x000fe2000f8e00ff */
[C---:B------:R-:W-:Y:S01]  /*19e0*/  ISETP.GT.AND P0, PT, R76.reuse, 0x15, PT ;  /* 0x000000154c00780c */ /* 0x040fe20003f04270 */
[----:B------:R-:W-:Y:S01]  /*19f0*/  IMAD.WIDE R12, R13, 0x2, R78 ;  /* 0x000000020d0c7825 */ /* 0x000fe200078e024e */
[----:B------:R-:W-:Y:S02]  /*1a00*/  PRMT R80, RZ, 0x7610, R80 ;  /* 0x00007610ff507816 */ /* 0x000fe40000000050 */
[----:B0-----:R-:W-:Y:S01]  /*1a10*/  PRMT R32, RZ, 0x7610, R32 ;  /* 0x00007610ff207816 */ /* 0x001fe20000000020 */
[----:B------:R-:W-:Y:S01]  /*1a20*/  IMAD.WIDE R18, R19, 0x2, R78 ;  /* 0x0000000213127825 */ /* 0x000fe200078e024e */
[----:B------:R-:W-:-:S02]  /*1a30*/  ISETP.GT.AND P2, PT, R76, 0x13, PT ;  /* 0x000000134c00780c */ /* 0x000fc40003f44270 */
[----:B------:R0:W5:Y:S01]  /*1a40*/  @P1 LDG.E.U16 R80, [R12.64] ;  /* 0x000000080c501981 */ /* 0x000162000c1e1500 */
[----:B------:R-:W-:Y:S01]  /*1a50*/  IMAD.U32 R23, RZ, RZ, UR19 ;  /* 0x00000013ff177e24 */ /* 0x000fe2000f8e00ff */
[----:B------:R-:W-:Y:S01]  /*1a60*/  PRMT R35, RZ, 0x7610, R35 ;  /* 0x00007610ff237816 */ /* 0x000fe20000000023 */
[----:B------:R-:W-:Y:S01]  /*1a70*/  IMAD.U32 R15, RZ, RZ, UR21 ;  /* 0x00000015ff0f7e24 */ /* 0x000fe2000f8e00ff */
[----:B------:R0:W5:Y:S01]  /*1a80*/  @P3 LDG.E.U16 R32, [R18.64] ;  /* 0x0000000812203981 */ /* 0x000162000c1e1500 */
[----:B------:R-:W-:Y:S01]  /*1a90*/  ISETP.GT.AND P1, PT, R76, 0x16, PT ;  /* 0x000000164c00780c */ /* 0x000fe20003f24270 */
[----:B------:R-:W-:Y:S01]  /*1aa0*/  IMAD.U32 R17, RZ, RZ, UR18 ;  /* 0x00000012ff117e24 */ /* 0x000fe2000f8e00ff */
[----:B------:R-:W-:Y:S01]  /*1ab0*/  PRMT R81, RZ, 0x7610, R81 ;  /* 0x00007610ff517816 */ /* 0x000fe20000000051 */
[----:B------:R-:W-:-:S04]  /*1ac0*/  IMAD.WIDE R14, R15, 0x2, R78 ;  /* 0x000000020f0e7825 */ /* 0x000fc800078e024e */
[----:B0-----:R-:W-:Y:S01]  /*1ad0*/  IMAD.WIDE R18, R23, 0x2, R78 ;  /* 0x0000000217127825 */ /* 0x001fe200078e024e */
[----:B------:R-:W-:Y:S01]  /*1ae0*/  PRMT R20, RZ, 0x7610, R20 ;  /* 0x00007610ff147816 */ /* 0x000fe20000000014 */
[----:B------:R0:W5:Y:S04]  /*1af0*/  @P2 LDG.E.U16 R81, [R14.64] ;  /* 0x000000080e512981 */ /* 0x000168000c1e1500 */
[----:B------:R0:W5:Y:S01]  /*1b00*/  @P0 LDG.E.U16 R35, [R18.64] ;  /* 0x0000000812230981 */ /* 0x000162000c1e1500 */
[C---:B------:R-:W-:Y:S01]  /*1b10*/  ISETP.GT.AND P0, PT, R76.reuse, 0x1a, PT ;  /* 0x0000001a4c00780c */ /* 0x040fe20003f04270 */
[----:B-1----:R-:W-:Y:S01]  /*1b20*/  IMAD.WIDE R30, R17, 0x2, R78 ;  /* 0x00000002111e7825 */ /* 0x002fe200078e024e */
[----:B------:R-:W-:-:S03]  /*1b30*/  ISETP.GT.AND P2, PT, R76, 0x17, PT ;  /* 0x000000174c00780c */ /* 0x000fc60003f44270 */
[----:B------:R-:W-:Y:S01]  /*1b40*/  IMAD.U32 R33, RZ, RZ, UR14 ;  /* 0x0000000eff217e24 */ /* 0x000fe2000f8e00ff */
[----:B------:R1:W5:Y:S01]  /*1b50*/  @P1 LDG.E.U16 R20, [R30.64] ;  /* 0x000000081e141981 */ /* 0x000362000c1e1500 */
[----:B------:R-:W-:Y:S01]  /*1b60*/  PRMT R54, RZ, 0x7610, R54 ;  /* 0x00007610ff367816 */ /* 0x000fe20000000036 */
[----:B------:R-:W-:Y:S01]  /*1b70*/  IMAD.U32 R13, RZ, RZ, UR17 ;  /* 0x00000011ff0d7e24 */ /* 0x000fe2000f8e00ff */
[----:B------:R-:W-:-:S03]  /*1b80*/  PRMT R23, RZ, 0x7610, R23 ;  /* 0x00007610ff177816 */ /* 0x000fc60000000017 */
[----:B------:R-:W-:-:S04]  /*1b90*/  IMAD.WIDE R12, R13, 0x2, R78 ;  /* 0x000000020d0c7825 */ /* 0x000fc800078e024e */
[----:B-1----:R-:W-:Y:S01]  /*1ba0*/  IMAD.WIDE R30, R33, 0x2, R78 ;  /* 0x00000002211e7825 */ /* 0x002fe200078e024e */
[----:B------:R1:W5:Y:S04]  /*1bb0*/  @P2 LDG.E.U16 R23, [R12.64] ;  /* 0x000000080c172981 */ /* 0x000368000c1e1500 */
[----:B------:R0:W5:Y:S01]  /*1bc0*/  @P0 LDG.E.U16 R54, [R30.64] ;  /* 0x000000081e360981 */ /* 0x000162000c1e1500 */
[C---:B------:R-:W-:Y:S02]  /*1bd0*/  ISETP.GT.AND P0, PT, R76.reuse, 0x1c, PT ;  /* 0x0000001c4c00780c */ /* 0x040fe40003f04270 */
[----:B------:R-:W-:Y:S01]  /*1be0*/  ISETP.GT.AND P3, PT, R76, 0x19, PT ;  /* 0x000000194c00780c */ /* 0x000fe20003f64270 */
[----:B-1----:R-:W-:Y:S01]  /*1bf0*/  IMAD.U32 R13, RZ, RZ, UR12 ;  /* 0x0000000cff0d7e24 */ /* 0x002fe2000f8e00ff */
[----:B------:R-:W-:Y:S01]  /*1c00*/  PRMT R26, RZ, 0x7610, R26 ;  /* 0x00007610ff1a7816 */ /* 0x000fe2000000001a */
[----:B0-----:R-:W-:-:S02]  /*1c10*/  IMAD.U32 R15, RZ, RZ, UR15 ;  /* 0x0000000fff0f7e24 */ /* 0x001fc4000f8e00ff */
[----:B------:R-:W-:Y:S01]  /*1c20*/  IMAD.WIDE R12, R13, 0x2, R78 ;  /* 0x000000020d0c7825 */ /* 0x000fe200078e024e */
[----:B------:R-:W-:-:S03]  /*1c30*/  PRMT R17, RZ, 0x7610, R17 ;  /* 0x00007610ff117816 */ /* 0x000fc60000000011 */
[----:B------:R-:W-:Y:S02]  /*1c40*/  IMAD.WIDE R14, R15, 0x2, R78 ;  /* 0x000000020f0e7825 */ /* 0x000fe400078e024e */
[----:B------:R0:W5:Y:S01]  /*1c50*/  @P0 LDG.E.U16 R26, [R12.64] ;  /* 0x000000080c1a0981 */ /* 0x000162000c1e1500 */
[C---:B------:R-:W-:Y:S02]  /*1c60*/  ISETP.GT.AND P1, PT, R76.reuse, 0x1b, PT ;  /* 0x0000001b4c00780c */ /* 0x040fe40003f24270 */
[----:B------:R-:W-:Y:S01]  /*1c70*/  ISETP.GT.AND P0, PT, R76, 0x1d, PT ;  /* 0x0000001d4c00780c */ /* 0x000fe20003f04270 */
[----:B------:R1:W5:Y:S01]  /*1c80*/  @P3 LDG.E.U16 R17, [R14.64] ;  /* 0x000000080e113981 */ /* 0x000362000c1e1500 */
[----:B------:R-:W-:Y:S01]  /*1c90*/  IMAD.U32 R19, RZ, RZ, UR13 ;  /* 0x0000000dff137e24 */ /* 0x000fe2000f8e00ff */
[----:B------:R-:W-:Y:S02]  /*1ca0*/  PRMT R77, RZ, 0x7610, R77 ;  /* 0x00007610ff4d7816 */ /* 0x000fe4000000004d */
[----:B------:R-:W-:Y:S01]  /*1cb0*/  PRMT R33, RZ, 0x7610, R33 ;  /* 0x00007610ff217816 */ /* 0x000fe20000000021 */
[----:B------:R-:W-:-:S04]  /*1cc0*/  IMAD.WIDE R18, R19, 0x2, R78 ;  /* 0x0000000213127825 */ /* 0x000fc800078e024e */
[----:B-1----:R-:W-:Y:S01]  /*1cd0*/  IMAD.U32 R15, RZ, RZ, UR11 ;  /* 0x0000000bff0f7e24 */ /* 0x002fe2000f8e00ff */
[----:B------:R1:W5:Y:S03]  /*1ce0*/  @P1 LDG.E.U16 R77, [R18.64] ;  /* 0x00000008124d1981 */ /* 0x000366000c1e1500 */
[----:B------:R-:W-:Y:S01]  /*1cf0*/  IMAD.WIDE R14, R15, 0x2, R78 ;  /* 0x000000020f0e7825 */ /* 0x000fe200078e024e */
[----:B------:R-:W-:-:S04]  /*1d00*/  ISETP.GT.AND P1, PT, R76, 0x1f, PT ;  /* 0x0000001f4c00780c */ /* 0x000fc80003f24270 */
[----:B------:R1:W5:Y:S01]  /*1d10*/  @P0 LDG.E.U16 R33, [R14.64] ;  /* 0x000000080e210981 */ /* 0x000362000c1e1500 */
[----:B------:R-:W-:Y:S01]  /*1d20*/  ISETP.GT.AND P0, PT, R76, 0x1e, PT ;  /* 0x0000001e4c00780c */ /* 0x000fe20003f04270 */
[----:B------:R-:W-:Y:S02]  /*1d30*/  IMAD.U32 R31, RZ, RZ, UR10 ;  /* 0x0000000aff1f7e24 */ /* 0x000fe4000f8e00ff */
[----:B0-----:R-:W-:Y:S01]  /*1d40*/  IMAD.U32 R13, RZ, RZ, UR7 ;  /* 0x00000007ff0d7e24 */ /* 0x001fe2000f8e00ff */
[----:B-1----:R-:W-:Y:S01]  /*1d50*/  PRMT R18, RZ, 0x7610, R18 ;  /* 0x00007610ff127816 */ /* 0x002fe20000000012 */
[----:B------:R-:W-:Y:S01]  /*1d60*/  IMAD.WIDE R30, R31, 0x2, R78 ;  /* 0x000000021f1e7825 */ /* 0x000fe200078e024e */
[----:B------:R-:W-:-:S03]  /*1d70*/  PRMT R19, RZ, 0x7610, R19 ;  /* 0x00007610ff137816 */ /* 0x000fc60000000013 */
[----:B------:R-:W-:-:S04]  /*1d80*/  IMAD.WIDE R12, R13, 0x2, R78 ;  /* 0x000000020d0c7825 */ /* 0x000fc800078e024e */
[----:B------:R0:W5:Y:S04]  /*1d90*/  @P0 LDG.E.U16 R18, [R30.64] ;  /* 0x000000081e120981 */ /* 0x000168000c1e1500 */
[----:B------:R1:W5:Y:S04]  /*1da0*/  @P1 LDG.E.U16 R19, [R12.64] ;  /* 0x000000080c131981 */ /* 0x000368000c1e1500 */
[----:B------:R-:W-:Y:S01]  /*1db0*/  BAR.SYNC.DEFER_BLOCKING 0x0 ;  /* 0x0000000000007b1d */ /* 0x000fe20000010000 */
[----:B------:R-:W-:Y:S01]  /*1dc0*/  ISETP.GE.AND P0, PT, R9, R76, PT ;  /* 0x0000004c0900720c */ /* 0x000fe20003f06270 */
[----:B-1----:R-:W-:-:S02]  /*1dd0*/  IMAD.MOV.U32 R12, RZ, RZ, R92 ;  /* 0x000000ffff0c7224 */ /* 0x002fc400078e005c */
[--C-:B------:R-:W-:Y:S01]  /*1de0*/  IMAD.MOV.U32 R13, RZ, RZ, R21.reuse ;  /* 0x000000ffff0d7224 */ /* 0x100fe200078e0015 */
[----:B------:R-:W-:-:S03]  /*1df0*/  PRMT R21, RZ, 0x7610, R21 ;  /* 0x00007610ff157816 */ /* 0x000fc60000000015 */
[----:B------:R-:W-:Y:S01]  /*1e00*/  IMAD.WIDE R14, R11, 0x2, R12 ;  /* 0x000000020b0e7825 */ /* 0x000fe200078e020c */
[----:B------:R-:W-:-:S05]  /*1e10*/  PRMT R89, RZ, 0x7610, R89 ;  /* 0x00007610ff597816 */ /* 0x000fca0000000059 */
[----:B------:R1:W5:Y:S02]  /*1e20*/  @!P0 LDG.E.U16 R21, [R14.64] ;  /* 0x000000080e158981 */ /* 0x000364000c1e1500 */
[--C-:B-1----:R-:W-:Y:S01]  /*1e30*/  IMAD.MOV.U32 R14, RZ, RZ, R84.reuse ;  /* 0x000000ffff0e7224 */ /* 0x102fe200078e0054 */
[----:B------:R-:W-:Y:S01]  /*1e40*/  PRMT R84, RZ, 0x7610, R84 ;  /* 0x00007610ff547816 */ /* 0x000fe20000000054 */
[----:B------:R-:W-:-:S04]  /*1e50*/  IMAD.MOV.U32 R15, RZ, RZ, R29 ;  /* 0x000000ffff0f7224 */ /* 0x000fc800078e001d */
[----:B0-----:R-:W-:-:S05]  /*1e60*/  IMAD.WIDE R30, R11, 0x2, R14 ;  /* 0x000000020b1e7825 */ /* 0x001fca00078e020e */
[----:B------:R0:W5:Y:S04]  /*1e70*/  @!P0 LDG.E.U16 R89, [R30.64] ;  /* 0x000000081e598981 */ /* 0x000168000c1e1500 */
[----:B---3--:R1:W-:Y:S02]  /*1e80*/  STS.U16 [R8+0x400], R56 ;  /* 0x0004003808007388 */ /* 0x0083e40000000400 */
[----:B-1----:R-:W-:Y:S02]  /*1e90*/  IMAD.MOV.U32 R56, RZ, RZ, R28 ;  /* 0x000000ffff387224 */ /* 0x002fe400078e001c */
[----:B----4-:R1:W-:Y:S02]  /*1ea0*/  STS.U16 [R8+0x800], R58 ;  /* 0x0008003a08007388 */ /* 0x0103e40000000400 */
[----:B------:R-:W-:-:S05]  /*1eb0*/  IMAD.WIDE R28, R11, 0x2, R56 ;  /* 0x000000020b1c7825 */ /* 0x000fca00078e0238 */
[----:B------:R3:W4:Y:S01]  /*1ec0*/  @!P0 LDG.E.U16 R84, [R28.64] ;  /* 0x000000081c548981 */ /* 0x000722000c1e1500 */
[--C-:B-1----:R-:W-:Y:S01]  /*1ed0*/  IMAD.MOV.U32 R58, RZ, RZ, R86.reuse ;  /* 0x000000ffff3a7224 */ /* 0x102fe200078e0056 */
[----:B------:R-:W-:Y:S02]  /*1ee0*/  PRMT R86, RZ, 0x7610, R86 ;  /* 0x00007610ff567816 */ /* 0x000fe40000000056 */
[----:B0-----:R-:W-:Y:S01]  /*1ef0*/  PRMT R31, RZ, 0x7610, R31 ;  /* 0x00007610ff1f7816 */ /* 0x001fe2000000001f */
[----:B---3--:R-:W-:-:S05]  /*1f00*/  IMAD.WIDE R28, R11, 0x2, R58 ;  /* 0x000000020b1c7825 */ /* 0x008fca00078e023a */
[----:B------:R0:W3:Y:S04]  /*1f10*/  @!P0 LDG.E.U16 R86, [R28.64] ;  /* 0x000000081c568981 */ /* 0x0000e8000c1e1500 */
[----:B--2---:R1:W-:Y:S01]  /*1f20*/  STS.U16 [R8+0xc00], R88 ;  /* 0x000c005808007388 */ /* 0x0043e20000000400 */
[----:B0-----:R-:W-:-:S03]  /*1f30*/  IMAD.WIDE R28, R11, 0x2, R60 ;  /* 0x000000020b1c7825 */ /* 0x001fc600078e023c */
[----:B------:R0:W-:Y:S01]  /*1f40*/  STS.U16 [R8], R90 ;  /* 0x0000005a08007388 */ /* 0x0001e20000000400 */
[----:B-1----:R-:W-:-:S03]  /*1f50*/  PRMT R88, RZ, 0x7610, R88 ;  /* 0x00007610ff587816 */ /* 0x002fc60000000058 */
[----:B------:R1:W2:Y:S01]  /*1f60*/  @!P0 LDG.E.U16 R31, [R28.64] ;  /* 0x000000081c1f8981 */ /* 0x0002a2000c1e1500 */
[----:B------:R-:W-:-:S03]  /*1f70*/  PRMT R30, RZ, 0x7610, R30 ;  /* 0x00007610ff1e7816 */ /* 0x000fc6000000001e */
[----:B------:R1:W-:Y:S01]  /*1f80*/  STS.U16 [R68+0x80], R93 ;  /* 0x0000805d44007388 */ /* 0x0003e20000000400 */
[----:B0-----:R-:W-:Y:S01]  /*1f90*/  PRMT R90, RZ, 0x7610, R90 ;  /* 0x00007610ff5a7816 */ /* 0x001fe2000000005a */
[----:B-1----:R-:W-:-:S04]  /*1fa0*/  IMAD.WIDE R28, R11, 0x2, R64 ;  /* 0x000000020b1c7825 */ /* 0x002fc800078e0240 */
[C---:B------:R-:W-:Y:S01]  /*1fb0*/  IMAD.WIDE R92, R11.reuse, 0x2, R62 ;  /* 0x000000020b5c7825 */ /* 0x040fe200078e023e */
[----:B------:R0:W3:Y:S04]  /*1fc0*/  @!P0 LDG.E.U16 R88, [R28.64] ;  /* 0x000000081c588981 */ /* 0x0000e8000c1e1500 */
[----:B------:R-:W3:Y:S01]  /*1fd0*/  @!P0 LDG.E.U16 R90, [R92.64] ;  /* 0x000000085c5a8981 */ /* 0x000ee2000c1e1500 */
[----:B0-----:R-:W-:-:S05]  /*1fe0*/  IMAD.WIDE R28, R11, 0x2, R66 ;  /* 0x000000020b1c7825 */ /* 0x001fca00078e0242 */
[----:B------:R-:W4:Y:S04]  /*1ff0*/  @!P0 LDG.E.U16 R30, [R28.64] ;  /* 0x000000081c1e8981 */ /* 0x000f28000c1e1500 */
[----:B-----5:R-:W-:Y:S04]  /*2000*/  STS.U16 [R68+0x480], R91 ;  /* 0x0004805b44007388 */ /* 0x020fe80000000400 */
[----:B------:R-:W-:Y:S01]  /*2010*/  STS.U16 [R68+0x880], R87 ;  /* 0x0008805744007388 */ /* 0x000fe20000000400 */
[----:B------:R-:W-:-:S06]  /*2020*/  UIADD3 UR5, UR5, -0x1, URZ ;  /* 0xffffffff05057890 */ /* 0x000fcc000fffe03f */
[----:B------:R-:W-:Y:S01]  /*2030*/  ISETP.NE.U32.AND P0, PT, RZ, UR5, PT ;  /* 0x00000005ff007c0c */ /* 0x000fe2000bf05070 */
[----:B------:R-:W-:-:S04]  /*2040*/  IMAD.WIDE R58, R10, 0x2, R58 ;  /* 0x000000020a3a7825 */ /* 0x000fc800078e023a */
[----:B------:R-:W-:Y:S01]  /*2050*/  IMAD.WIDE R56, R10, 0x2, R56 ;  /* 0x000000020a387825 */ /* 0x000fe200078e0238 */
[----:B------:R-:W-:Y:S01]  /*2060*/  IADD3 R76, R76, -0x20, RZ ;  /* 0xffffffe04c4c7810 */ /* 0x000fe20007ffe0ff */
[----:B------:R-:W-:Y:S04]  /*2070*/  STS.U16 [R68+0xc80], R17 ;  /* 0x000c801144007388 */ /* 0x000fe80000000400 */
        /* <DEDUP_REMOVED lines=25> */
[----:B--2---:R-:W-:Y:S04]  /*2210*/  STS.U16 [R8+0x1200], R31 ;  /* 0x0012001f08007388 */ /* 0x004fe80000000400 */
[----:B------:R-:W-:Y:S04]  /*2220*/  STS.U16 [R68+0x1080], R89 ;  /* 0x0010805944007388 */ /* 0x000fe80000000400 */
[----:B---3--:R-:W-:Y:S04]  /*2230*/  STS.U16 [R68+0x1280], R90 ;  /* 0x0012805a44007388 */ /* 0x008fe80000000400 */
[----:B----4-:R0:W-:Y:S04]  /*2240*/  STS.U16 [R69+0x1100], R84 ;  /* 0x0011005445007388 */ /* 0x0101e80000000400 */
[----:B------:R-:W-:Y:S04]  /*2250*/  STS.U16 [R69+0x1300], R88 ;  /* 0x0013005845007388 */ /* 0x000fe80000000400 */
[----:B------:R-:W-:Y:S04]  /*2260*/  STS.U16 [R70+0x1180], R86 ;  /* 0x0011805646007388 */ /* 0x000fe80000000400 */
[----:B------:R-:W-:Y:S04]  /*2270*/  STS.U16 [R70+0x1380], R30 ;  /* 0x0013801e46007388 */ /* 0x000fe80000000400 */
[----:B------:R-:W-:Y:S06]  /*2280*/  BAR.SYNC.DEFER_BLOCKING 0x0 ;  /* 0x0000000000007b1d */ /* 0x000fec0000010000 */
[----:B------:R-:W-:Y:S04]  /*2290*/  LDSM.16.M88.4 R16, [R6+0x1000] ;  /* 0x001000000610783b */ /* 0x000fe80000000200 */
[----:B------:R-:W-:Y:S04]  /*22a0*/  LDSM.16.M88.4 R32, [R6+0x1200] ;  /* 0x001200000620783b */ /* 0x000fe80000000200 */
[----:B------:R-:W1:Y:S04]  /*22b0*/  LDSM.16.MT88.4 R28, [R75] ;  /* 0x000000004b1c783b */ /* 0x000e680000004200 */
[----:B------:R-:W2:Y:S04]  /*22c0*/  LDSM.16.MT88.4 R52, [R7] ;  /* 0x000000000734783b */ /* 0x000ea80000004200 */
[----:B------:R-:W3:Y:S04]  /*22d0*/  LDSM.16.MT88.4 R20, [R75+0x800] ;  /* 0x000800004b14783b */ /* 0x000ee80000004200 */
[----:B------:R-:W4:Y:S01]  /*22e0*/  LDSM.16.MT88.4 R24, [R7+0x800] ;  /* 0x000800000718783b */ /* 0x000f220000004200 */
[----:B0-----:R-:W-:Y:S01]  /*22f0*/  IMAD.WIDE R84, R10, 0x2, R14 ;  /* 0x000000020a547825 */ /* 0x001fe200078e020e */
[C---:B-1----:R-:W-:Y:S08]  /*2300*/  HMMA.16816.F32 R40, R28.reuse, R16, R40 ;  /* 0x000000101c28723c */ /* 0x042ff00000001828 */
[----:B------:R-:W-:Y:S08]  /*2310*/  HMMA.16816.F32 R36, R28, R32, R36 ;  /* 0x000000201c24723c */ /* 0x000ff00000001824 */
[C---:B--2---:R-:W-:Y:S08]  /*2320*/  HMMA.16816.F32 R44, R52.reuse, R16, R44 ;  /* 0x00000010342c723c */ /* 0x044ff0000000182c */
[----:B------:R-:W-:Y:S01]  /*2330*/  HMMA.16816.F32 R48, R52, R32, R48 ;  /* 0x000000203430723c */ /* 0x000fe20000001830 */
[----:B------:R-:W-:-:S02]  /*2340*/  IMAD.U32 R17, RZ, RZ, UR38 ;  /* 0x00000026ff117e24 */ /* 0x000fc4000f8e00ff */
[----:B------:R-:W-:-:S05]  /*2350*/  IMAD.WIDE R66, R10, 0x2, R66 ;  /* 0x000000020a427825 */ /* 0x000fca00078e0242 */
[----:B---3--:R-:W-:Y:S01]  /*2360*/  HMMA.16816.F32 R40, R20, R18, R40 ;  /* 0x000000121428723c */ /* 0x008fe20000001828 */
[----:B------:R-:W-:-:S07]  /*2370*/  IMAD.WIDE R78, R17, 0x2, R78 ;  /* 0x00000002114e7825 */ /* 0x000fce00078e024e */
[----:B------:R-:W-:Y:S01]  /*2380*/  HMMA.16816.F32 R36, R20, R34, R36 ;  /* 0x000000221424723c */ /* 0x000fe20000001824 */
[----:B------:R-:W-:-:S06]  /*2390*/  IMAD.WIDE R64, R10, 0x2, R64 ;  /* 0x000000020a407825 */ /* 0x000fcc00078e0240 */
[C---:B------:R-:W-:Y:S01]  /*23a0*/  IMAD.WIDE R20, R10.reuse, 0x2, R12 ;  /* 0x000000020a147825 */ /* 0x040fe200078e020c */
[----:B----4-:R-:W-:Y:S03]  /*23b0*/  HMMA.16816.F32 R44, R24, R18, R44 ;  /* 0x00000012182c723c */ /* 0x010fe6000000182c */
[----:B------:R-:W-:-:S05]  /*23c0*/  IMAD.WIDE R62, R10, 0x2, R62 ;  /* 0x000000020a3e7825 */ /* 0x000fca00078e023e */
[----:B------:R-:W-:Y:S01]  /*23d0*/  HMMA.16816.F32 R48, R24, R34, R48 ;  /* 0x000000221830723c */ /* 0x000fe20000001830 */
[----:B------:R-:W-:-:S04]  /*23e0*/  IMAD.WIDE R60, R10, 0x2, R60 ;  /* 0x000000020a3c7825 */ /* 0x000fc800078e023c */
[----:B------:R-:W-:Y:S02]  /*23f0*/  IMAD.MOV.U32 R86, RZ, RZ, R58 ;  /* 0x000000ffff567224 */ /* 0x000fe400078e003a */
[----:B------:R-:W-:Y:S02]  /*2400*/  IMAD.MOV.U32 R28, RZ, RZ, R56 ;  /* 0x000000ffff1c7224 */ /* 0x000fe400078e0038 */
[----:B------:R-:W-:Y:S02]  /*2410*/  IMAD.MOV.U32 R29, RZ, RZ, R85 ;  /* 0x000000ffff1d7224 */ /* 0x000fe400078e0055 */
[----:B------:R-:W-:Y:S01]  /*2420*/  IMAD.MOV.U32 R92, RZ, RZ, R20 ;  /* 0x000000ffff5c7224 */ /* 0x000fe200078e0014 */
[----:B------:R-:W-:Y:S01]  /*2430*/  @!P0 CALL.REL.NOINC `(.L_x_2) ;  /* 0x0000001000008944 */ /* 0x000fe20003c00000 */
[----:B------:R-:W-:Y:S05]  /*2440*/  BRA `(.L_x_3) ;  /* 0xffffef8000007947 */ /* 0x000fea000383ffff */
.L_x_2:
[----:B------:R-:W-:-:S04]  /*2450*/  NOP ;  /* 0x0000000000007918 */ /* 0x000fc80000000000 */
[----:B------:R-:W-:-:S05]  /*2460*/  NOP ;  /* 0x0000000000007918 */ /* 0x000fca0000000000 */
[----:B------:R-:W-:Y:S02]  /*2470*/  F2FP.PACK_AB R39, R39, R38 ;  /* 0x000000262727723e */ /* 0x000fe400000000ff */
[----:B------:R-:W-:Y:S02]  /*2480*/  F2FP.PACK_AB R51, R51, R50 ;  /* 0x000000323333723e */ /* 0x000fe400000000ff */
[----:B------:R-:W-:-:S02]  /*2490*/  F2FP.PACK_AB R37, R37, R36 ;  /* 0x000000242525723e */ /* 0x000fc400000000ff */
[----:B------:R-:W-:Y:S02]  /*24a0*/  F2FP.PACK_AB R49, R49, R48 ;  /* 0x000000303131723e */ /* 0x000fe400000000ff */
[----:B------:R-:W-:Y:S02]  /*24b0*/  F2FP.PACK_AB R38, R43, R42 ;  /* 0x0000002a2b26723e */ /* 0x000fe400000000ff */
[----:B------:R-:W-:Y:S02]  /*24c0*/  F2FP.PACK_AB R50, R47, R46 ;  /* 0x0000002e2f32723e */ /* 0x000fe400000000ff */
[----:B------:R-:W-:Y:S02]  /*24d0*/  F2FP.PACK_AB R36, R41, R40 ;  /* 0x000000282924723e */ /* 0x000fe400000000ff */
[----:B------:R-:W-:Y:S02]  /*24e0*/  F2FP.PACK_AB R48, R45, R44 ;  /* 0x0000002c2d30723e */ /* 0x000fe400000000ff */
.L_x_1:
[----:B------:R-:W-:Y:S01]  /*24f0*/  SHF.R.S32.HI R6, RZ, 0x4, R0 ;  /* 0x00000004ff067819 */ /* 0x000fe20000011400 */
[----:B------:R-:W-:Y:S01]  /*2500*/  BAR.SYNC.DEFER_BLOCKING 0x0 ;  /* 0x0000000000007b1d */ /* 0x000fe20000010000 */
[C---:B------:R-:W-:Y:S01]  /*2510*/  IMAD.SHL.U32 R7, R0.reuse, 0x20, RZ ;  /* 0x0000002000077824 */ /* 0x040fe200078e00ff */
[----:B------:R-:W-:-:S02]  /*2520*/  LOP3.LUT R0, R0, 0xc, RZ, 0xc0, !PT ;  /* 0x0000000c00007812 */ /* 0x000fc400078ec0ff */
[----:B------:R-:W-:Y:S02]  /*2530*/  SGXT R6, R6, 0x1 ;  /* 0x000000010606781a */ /* 0x000fe40000000200 */
[----:B------:R-:W-:Y:S02]  /*2540*/  LOP3.LUT R9, R7, 0x60, RZ, 0xc0, !PT ;  /* 0x0000006007097812 */ /* 0x000fe400078ec0ff */
[----:B------:R-:W-:Y:S02]  /*2550*/  LOP3.LUT R6, R6, 0x208, RZ, 0xc0, !PT ;  /* 0x0000020806067812 */ /* 0x000fe400078ec0ff */
[----:B------:R-:W-:Y:S01]  /*2560*/  ISETP.GE.AND P0, PT, R4, c[0x0][0x178], PT ;  /* 0x00005e0004007a0c */ /* 0x000fe20003f06270 */
[----:B------:R-:W-:Y:S01]  /*2570*/  IMAD R9, R0, 0x80, R9 ;  /* 0x0000008000097824 */ /* 0x000fe200078e0209 */
[----:B------:R-:W-:Y:S01]  /*2580*/  LOP3.LUT R7, R6, 0x78, R5, 0x78, !PT ;  /* 0x0000007806077812 */ /* 0x000fe200078e7805 */
[----:B------:R-:W-:Y:S01]  /*2590*/  IMAD R4, R4, c[0x0][0x194], RZ ;  /* 0x0000650004047a24 */ /* 0x000fe200078e02ff */
[----:B------:R-:W-:-:S02]  /*25a0*/  LOP3.LUT R6, R5, 0x180, RZ, 0xc0, !PT ;  /* 0x0000018005067812 */ /* 0x000fc400078ec0ff */
[C---:B------:R-:W-:Y:S01]  /*25b0*/  ISETP.LT.AND P5, PT, R3.reuse, c[0x0][0x17c], !P0 ;  /* 0x00005f0003007a0c */ /* 0x040fe200047a1270 */
[----:B------:R-:W-:Y:S01]  /*25c0*/  IMAD R5, R2, 0x4, R7 ;  /* 0x0000000402057824 */ /* 0x000fe200078e0207 */
[----:B------:R-:W-:Y:S01]  /*25d0*/  IADD3 R2, R3, 0x1, RZ ;  /* 0x0000000103027810 */ /* 0x000fe20007ffe0ff */
[----:B------:R-:W-:Y:S01]  /*25e0*/  IMAD.IADD R9, R6, 0x1, R9 ;  /* 0x0000000106097824 */ /* 0x000fe200078e0209 */
[----:B------:R-:W-:Y:S02]  /*25f0*/  LEA R23, P1, R4, c[0x0][0x170], 0x1 ;  /* 0x00005c0004177a11 */ /* 0x000fe400078208ff */
[----:B------:R-:W-:Y:S01]  /*2600*/  LOP3.LUT R10, R5, 0x10, RZ, 0x3c, !PT ;  /* 0x00000010050a7812 */ /* 0x000fe200078e3cff */
[----:B------:R-:W-:Y:S01]  /*2610*/  IMAD R11, R0, 0x2, R9 ;  /* 0x00000002000b7824 */ /* 0x000fe200078e0209 */
[----:B------:R-:W-:Y:S01]  /*2620*/  STS.64 [R5], R48 ;  /* 0x0000003005007388 */ /* 0x000fe20000000a00 */
[----:B------:R-:W-:Y:S01]  /*2630*/  ISETP.LT.AND P4, PT, R2, c[0x0][0x17c], !P0 ;  /* 0x00005f0002007a0c */ /* 0x000fe20004781270 */
[----:B------:R-:W-:Y:S01]  /*2640*/  IMAD R2, R3, c[0x0][0x198], RZ ;  /* 0x0000660003027a24 */ /* 0x000fe200078e02ff */
[----:B------:R-:W-:Y:S01]  /*2650*/  LEA.HI.X.SX32 R25, R4, c[0x0][0x174], 0x1, P1 ;  /* 0x00005d0004197a11 */ /* 0x000fe200008f0eff */
[----:B------:R0:W-:Y:S01]  /*2660*/  STS.64 [R5+0x100], R36 ;  /* 0x0001002405007388 */ /* 0x0001e20000000a00 */
[----:B------:R-:W-:-:S02]  /*2670*/  LOP3.LUT R6, R11, 0x8, RZ, 0x3c, !PT ;  /* 0x000000080b067812 */ /* 0x000fc400078e3cff */
[C---:B------:R-:W-:Y:S01]  /*2680*/  IADD3 R0, R3.reuse, 0x2, RZ ;  /* 0x0000000203007810 */ /* 0x040fe20007ffe0ff */
[----:B------:R-:W-:Y:S01]  /*2690*/  STS.64 [R10+0x400], R50 ;  /* 0x000400320a007388 */ /* 0x000fe20000000a00 */
[----:B------:R-:W-:Y:S02]  /*26a0*/  LEA R12, P1, R2, R23, 0x1 ;  /* 0x00000017020c7211 */ /* 0x000fe400078208ff */
[----:B------:R-:W-:Y:S01]  /*26b0*/  ISETP.LT.AND P3, PT, R0, c[0x0][0x17c], !P0 ;  /* 0x00005f0000007a0c */ /* 0x000fe20004761270 */
[----:B------:R1:W-:Y:S01]  /*26c0*/  STS.64 [R10+0x500], R38 ;  /* 0x000500260a007388 */ /* 0x0003e20000000a00 */
[----:B------:R-:W-:Y:S02]  /*26d0*/  IADD3 R0, R3, 0x3, RZ ;  /* 0x0000000303007810 */ /* 0x000fe40007ffe0ff */
[----:B------:R-:W-:Y:S01]  /*26e0*/  LEA.HI.X.SX32 R13, R2, R25, 0x1, P1 ;  /* 0x00000019020d7211 */ /* 0x000fe200008f0eff */
[----:B------:R-:W-:Y:S01]  /*26f0*/  BAR.SYNC.DEFER_BLOCKING 0x0 ;  /* 0x0000000000007b1d */ /* 0x000fe20000010000 */
[----:B0-----:R-:W-:-:S02]  /*2700*/  LOP3.LUT R5, R11, 0x10, RZ, 0x3c, !PT ;  /* 0x000000100b057812 */ /* 0x001fc400078e3cff */
[----:B------:R-:W-:Y:S02]  /*2710*/  ISETP.LT.AND P2, PT, R0, c[0x0][0x17c], !P0 ;  /* 0x00005f0000007a0c */ /* 0x000fe40004741270 */
[----:B------:R-:W-:Y:S02]  /*2720*/  IADD3 R0, R3, 0x4, RZ ;  /* 0x0000000403007810 */ /* 0x000fe40007ffe0ff */
[----:B-1----:R-:W-:Y:S02]  /*2730*/  IADD3 R10, R2, c[0x0][0x198], RZ ;  /* 0x00006600020a7a10 */ /* 0x002fe40007ffe0ff */
[----:B------:R-:W-:Y:S02]  /*2740*/  ISETP.LT.AND P1, PT, R0, c[0x0][0x17c], !P0 ;  /* 0x00005f0000007a0c */ /* 0x000fe40004721270 */
[C---:B------:R-:W-:Y:S02]  /*2750*/  LEA R14, P6, R10.reuse, R23, 0x1 ;  /* 0x000000170a0e7211 */ /* 0x040fe400078c08ff */
[----:B------:R-:W-:-:S02]  /*2760*/  IADD3 R2, R10, c[0x0][0x198], RZ ;  /* 0x000066000a027a10 */ /* 0x000fc40007ffe0ff */
[----:B------:R-:W-:Y:S02]  /*2770*/  LEA.HI.X.SX32 R15, R10, R25, 0x1, P6 ;  /* 0x000000190a0f7211 */ /* 0x000fe400030f0eff */
[----:B------:R-:W-:Y:S02]  /*2780*/  IADD3 R0, R3, 0x5, RZ ;  /* 0x0000000503007810 */ /* 0x000fe40007ffe0ff */
[C---:B------:R-:W-:Y:S02]  /*2790*/  LEA R16, P6, R2.reuse, R23, 0x1 ;  /* 0x0000001702107211 */ /* 0x040fe400078c08ff */
[C---:B------:R-:W-:Y:S01]  /*27a0*/  IADD3 R18, R2.reuse, c[0x0][0x198], RZ ;  /* 0x0000660002127a10 */ /* 0x040fe20007ffe0ff */
[----:B------:R0:W1:Y:S01]  /*27b0*/  LDS.64 R8, [R11] ;  /* 0x000000000b087984 */ /* 0x0000620000000a00 */
[----:B------:R-:W-:Y:S02]  /*27c0*/  LEA.HI.X.SX32 R17, R2, R25, 0x1, P6 ;  /* 0x0000001902117211 */ /* 0x000fe400030f0eff */
[----:B------:R-:W-:Y:S01]  /*27d0*/  IADD3 R2, R18, c[0x0][0x198], RZ ;  /* 0x0000660012027a10 */ /* 0x000fe20007ffe0ff */
[----:B------:R-:W2:Y:S04]  /*27e0*/  LDS.64 R6, [R6] ;  /* 0x0000000006067984 */ /* 0x000ea80000000a00 */
[----:B------:R-:W3:Y:S01]  /*27f0*/  LDS.64 R4, [R5] ;  /* 0x0000000005047984 */ /* 0x000ee20000000a00 */
[----:B0-----:R-:W-:-:S06]  /*2800*/  LOP3.LUT R11, R11, 0x18, RZ, 0x3c, !PT ;  /* 0x000000180b0b7812 */ /* 0x001fcc00078e3cff */
[----:B------:R-:W0:Y:S04]  /*2810*/  LDS.64 R10, [R11] ;  /* 0x000000000b0a7984 */ /* 0x000e280000000a00 */
[----:B-1----:R1:W-:Y:S01]  /*2820*/  @P5 STG.E.U16 [R12.64], R8 ;  /* 0x000000080c005986 */ /* 0x0023e2000c101508 */
[----:B------:R-:W-:Y:S02]  /*2830*/  ISETP.LT.AND P5, PT, R0, c[0x0][0x17c], !P0 ;  /* 0x00005f0000007a0c */ /* 0x000fe400047a1270 */
[----:B------:R-:W-:Y:S02]  /*2840*/  IADD3 R0, R3, 0x6, RZ ;  /* 0x0000000603007810 */ /* 0x000fe40007ffe0ff */
[----:B-1----:R-:W-:Y:S02]  /*2850*/  PRMT R13, R8, 0x7632, R13 ;  /* 0x00007632080d7816 */ /* 0x002fe4000000000d */
[----:B------:R-:W-:-:S02]  /*2860*/  LEA R12, P6, R18, R23, 0x1 ;  /* 0x00000017120c7211 */ /* 0x000fc400078c08ff */
[----:B------:R-:W-:Y:S01]  /*2870*/  IADD3 R8, R2, c[0x0][0x198], RZ ;  /* 0x0000660002087a10 */ /* 0x000fe20007ffe0ff */
[----:B------:R1:W-:Y:S01]  /*2880*/  @P4 STG.E.U16 [R14.64], R13 ;  /* 0x0000000d0e004986 */ /* 0x0003e2000c101508 */
[----:B------:R-:W-:Y:S02]  /*2890*/  ISETP.LT.AND P4, PT, R0, c[0x0][0x17c], !P0 ;  /* 0x00005f0000007a0c */ /* 0x000fe40004781270 */
[C---:B------:R-:W-:Y:S01]  /*28a0*/  IADD3 R0, R3.reuse, 0x7, RZ ;  /* 0x0000000703007810 */ /* 0x040fe20007ffe0ff */
[----:B--2---:R2:W-:Y:S03]  /*28b0*/  @P3 STG.E.U16 [R16.64], R6 ;  /* 0x0000000610003986 */ /* 0x0045e6000c101508 */
[----:B------:R-:W-:Y:S02]  /*28c0*/  ISETP.LT.AND P3, PT, R0, c[0x0][0x17c], !P0 ;  /* 0x00005f0000007a0c */ /* 0x000fe40004761270 */
[----:B------:R-:W-:-:S02]  /*28d0*/  IADD3 R0, R3, 0x8, RZ ;  /* 0x0000000803007810 */ /* 0x000fc40007ffe0ff */
[----:B-1----:R-:W-:Y:S02]  /*28e0*/  LEA.HI.X.SX32 R13, R18, R25, 0x1, P6 ;  /* 0x00000019120d7211 */ /* 0x002fe400030f0eff */
[----:B------:R-:W-:Y:S02]  /*28f0*/  LEA R18, P6, R2, R23, 0x1 ;  /* 0x0000001702127211 */ /* 0x000fe400078c08ff */
[----:B------:R-:W-:Y:S02]  /*2900*/  PRMT R15, R6, 0x7632, R15 ;  /* 0x00007632060f7816 */ /* 0x000fe4000000000f */
[----:B------:R-:W-:Y:S02]  /*2910*/  LEA.HI.X.SX32 R19, R2, R25, 0x1, P6 ;  /* 0x0000001902137211 */ /* 0x000fe400030f0eff */
[C---:B------:R-:W-:Y:S01]  /*2920*/  LEA R14, P6, R8.reuse, R23, 0x1 ;  /* 0x00000017080e7211 */ /* 0x040fe200078c08ff */
[----:B------:R1:W-:Y:S01]  /*2930*/  @P2 STG.E.U16 [R12.64], R15 ;  /* 0x0000000f0c002986 */ /* 0x0003e2000c101508 */
[----:B------:R-:W-:-:S02]  /*2940*/  IADD3 R2, R8, c[0x0][0x198], RZ ;  /* 0x0000660008027a10 */ /* 0x000fc40007ffe0ff */
[----:B------:R-:W-:Y:S01]  /*2950*/  ISETP.LT.AND P2, PT, R0, c[0x0][0x17c], !P0 ;  /* 0x00005f0000007a0c */ /* 0x000fe20004741270 */
[----:B---3--:R3:W-:Y:S01]  /*2960*/  @P1 STG.E.U16 [R18.64], R4 ;  /* 0x0000000412001986 */ /* 0x0087e2000c101508 */
[C---:B------:R-:W-:Y:S02]  /*2970*/  IADD3 R0, R3.reuse, 0x9, RZ ;  /* 0x0000000903007810 */ /* 0x040fe40007ffe0ff */
[----:B--2---:R-:W-:Y:S02]  /*2980*/  IADD3 R6, R2, c[0x0][0x198], RZ ;  /* 0x0000660002067a10 */ /* 0x004fe40007ffe0ff */
[----:B------:R-:W-:Y:S02]  /*2990*/  ISETP.LT.AND P1, PT, R0, c[0x0][0x17c], !P0 ;  /* 0x00005f0000007a0c */ /* 0x000fe40004721270 */
[----:B------:R-:W-:Y:S02]  /*29a0*/  IADD3 R0, R3, 0xa, RZ ;  /* 0x0000000a03007810 */ /* 0x000fe40007ffe0ff */
[----:B-1----:R-:W-:-:S02]  /*29b0*/  LEA.HI.X.SX32 R15, R8, R25, 0x1, P6 ;  /* 0x00000019080f7211 */ /* 0x002fc400030f0eff */
[----:B------:R-:W-:Y:S02]  /*29c0*/  LEA R16, P6, R2, R23, 0x1 ;  /* 0x0000001702107211 */ /* 0x000fe400078c08ff */
[----:B------:R-:W-:Y:S02]  /*29d0*/  PRMT R8, R4, 0x7632, R8 ;  /* 0x0000763204087816 */ /* 0x000fe40000000008 */
[----:B------:R-:W-:Y:S02]  /*29e0*/  LEA.HI.X.SX32 R17, R2, R25, 0x1, P6 ;  /* 0x0000001902117211 */ /* 0x000fe400030f0eff */
[C---:B------:R-:W-:Y:S01]  /*29f0*/  LEA R12, P6, R6.reuse, R23, 0x1 ;  /* 0x00000017060c7211 */ /* 0x040fe200078c08ff */
[----:B------:R1:W-:Y:S01]  /*2a00*/  @P5 STG.E.U16 [R14.64], R8 ;  /* 0x000000080e005986 */ /* 0x0003e2000c101508 */
[----:B------:R-:W-:Y:S02]  /*2a10*/  IADD3 R2, R6, c[0x0][0x198], RZ ;  /* 0x0000660006027a10 */ /* 0x000fe40007ffe0ff */
[----:B------:R-:W-:Y:S01]  /*2a20*/  ISETP.LT.AND P5, PT, R0, c[0x0][0x17c], !P0 ;  /* 0x00005f0000007a0c */ /* 0x000fe200047a1270 */
[----:B0-----:R-:W-:Y:S01]  /*2a30*/  @P4 STG.E.U16 [R16.64], R10 ;  /* 0x0000000a10004986 */ /* 0x001fe2000c101508 */
[----:B------:R-:W-:-:S02]  /*2a40*/  IADD3 R0, R3, 0xb, RZ ;  /* 0x0000000b03007810 */ /* 0x000fc40007ffe0ff */
[----:B------:R-:W-:Y:S02]  /*2a50*/  LEA.HI.X.SX32 R13, R6, R25, 0x1, P6 ;  /* 0x00000019060d7211 */ /* 0x000fe400030f0eff */
[C---:B---3--:R-:W-:Y:S02]  /*2a60*/  LEA R18, P6, R2.reuse, R23, 0x1 ;  /* 0x0000001702127211 */ /* 0x048fe400078c08ff */
[----:B------:R-:W-:Y:S02]  /*2a70*/  IADD3 R4, R2, c[0x0][0x198], RZ ;  /* 0x0000660002047a10 */ /* 0x000fe40007ffe0ff */
[----:B-1----:R-:W-:Y:S02]  /*2a80*/  PRMT R15, R10, 0x7632, R15 ;  /* 0x000076320a0f7816 */ /* 0x002fe4000000000f */
[----:B------:R-:W-:Y:S02]  /*2a90*/  ISETP.LT.AND P4, PT, R0, c[0x0][0x17c], !P0 ;  /* 0x00005f0000007a0c */ /* 0x000fe40004781270 */
[----:B------:R-:W-:Y:S01]  /*2aa0*/  IADD3 R0, R3, 0xc, RZ ;  /* 0x0000000c03007810 */ /* 0x000fe20007ffe0ff */
[----:B------:R0:W-:Y:S01]  /*2ab0*/  @P3 STG.E.U16 [R12.64], R15 ;  /* 0x0000000f0c003986 */ /* 0x0001e2000c101508 */
[----:B------:R-:W-:-:S02]  /*2ac0*/  LEA.HI.X.SX32 R19, R2, R25, 0x1, P6 ;  /* 0x0000001902137211 */ /* 0x000fc400030f0eff */
[----:B------:R-:W-:Y:S02]  /*2ad0*/  IADD3 R2, R4, c[0x0][0x198], RZ ;  /* 0x0000660004027a10 */ /* 0x000fe40007ffe0ff */
[----:B------:R-:W-:Y:S01]  /*2ae0*/  ISETP.LT.AND P3, PT, R0, c[0x0][0x17c], !P0 ;  /* 0x00005f0000007a0c */ /* 0x000fe20004761270 */
[----:B------:R-:W-:Y:S01]  /*2af0*/  @P2 STG.E.U16 [R18.64], R9 ;  /* 0x0000000912002986 */ /* 0x000fe2000c101508 */
[----:B------:R-:W-:Y:S02]  /*2b00*/  IADD3 R0, R3, 0xd, RZ ;  /* 0x0000000d03007810 */ /* 0x000fe40007ffe0ff */
[----:B------:R-:W-:Y:S02]  /*2b10*/  IADD3 R6, R2, c[0x0][0x198], RZ ;  /* 0x0000660002067a10 */ /* 0x000fe40007ffe0ff */
[----:B------:R-:W-:Y:S02]  /*2b20*/  LEA R14, P6, R4, R23, 0x1 ;  /* 0x00000017040e7211 */ /* 0x000fe400078c08ff */
[----:B------:R-:W-:-:S02]  /*2b30*/  ISETP.LT.AND P2, PT, R0, c[0x0][0x17c], !P0 ;  /* 0x00005f0000007a0c */ /* 0x000fc40004741270 */
[----:B------:R-:W-:Y:S02]  /*2b40*/  IADD3 R0, R6, c[0x0][0x198], RZ ;  /* 0x0000660006007a10 */ /* 0x000fe40007ffe0ff */
[----:B------:R-:W-:Y:S02]  /*2b50*/  PRMT R8, R9, 0x7632, R8 ;  /* 0x0000763209087816 */ /* 0x000fe40000000008 */
[----:B0-----:R-:W-:Y:S02]  /*2b60*/  LEA.HI.X.SX32 R15, R4, R25, 0x1, P6 ;  /* 0x00000019040f7211 */ /* 0x001fe400030f0eff */
[-C--:B------:R-:W-:Y:S02]  /*2b70*/  LEA R12, P6, R2, R23.reuse, 0x1 ;  /* 0x00000017020c7211 */ /* 0x080fe400078c08ff */
[----:B------:R-:W-:Y:S01]  /*2b80*/  IADD3 R10, R0, c[0x0][0x198], RZ ;  /* 0x00006600000a7a10 */ /* 0x000fe20007ffe0ff */
[----:B------:R0:W-:Y:S01]  /*2b90*/  @P1 STG.E.U16 [R14.64], R8 ;  /* 0x000000080e001986 */ /* 0x0001e2000c101508 */
[----:B------:R-:W-:-:S02]  /*2ba0*/  LEA R16, P1, R6, R23, 0x1 ;  /* 0x0000001706107211 */ /* 0x000fc400078208ff */
[----:B------:R-:W-:Y:S02]  /*2bb0*/  LEA.HI.X.SX32 R13, R2, R25, 0x1, P6 ;  /* 0x00000019020d7211 */ /* 0x000fe400030f0eff */
[----:B------:R-:W-:Y:S02]  /*2bc0*/  IADD3 R22, R10, c[0x0][0x198], RZ ;  /* 0x000066000a167a10 */ /* 0x000fe40007ffe0ff */
[----:B------:R-:W-:Y:S01]  /*2bd0*/  LEA R20, P6, R0, R23, 0x1 ;  /* 0x0000001700147211 */ /* 0x000fe200078c08ff */
[----:B------:R1:W-:Y:S01]  /*2be0*/  @P5 STG.E.U16 [R12.64], R7 ;  /* 0x000000070c005986 */ /* 0x0003e2000c101508 */
[----:B------:R-:W-:Y:S02]  /*2bf0*/  LEA.HI.X.SX32 R17, R6, R25, 0x1, P1 ;  /* 0x0000001906117211 */ /* 0x000fe400008f0eff */
[----:B------:R-:W-:Y:S02]  /*2c00*/  IADD3 R4, R3, 0xe, RZ ;  /* 0x0000000e03047810 */ /* 0x000fe40007ffe0ff */
[----:B0-----:R-:W-:-:S02]  /*2c10*/  LEA R8, P1, R22, R23, 0x1 ;  /* 0x0000001716087211 */ /* 0x001fc400078208ff */
[-C--:B------:R-:W-:Y:S02]  /*2c20*/  LEA.HI.X.SX32 R21, R0, R25.reuse, 0x1, P6 ;  /* 0x0000001900157211 */ /* 0x080fe400030f0eff */
[----:B------:R-:W-:Y:S02]  /*2c30*/  IADD3 R0, R3, 0xf, RZ ;  /* 0x0000000f03007810 */ /* 0x000fe40007ffe0ff */
[----:B------:R-:W-:Y:S02]  /*2c40*/  LEA.HI.X.SX32 R9, R22, R25, 0x1, P1 ;  /* 0x0000001916097211 */ /* 0x000fe400008f0eff */
[----:B------:R-:W-:Y:S02]  /*2c50*/  ISETP.LT.AND P1, PT, R4, c[0x0][0x17c], !P0 ;  /* 0x00005f0004007a0c */ /* 0x000fe40004721270 */
[----:B------:R-:W-:Y:S02]  /*2c60*/  ISETP.LT.AND P0, PT, R0, c[0x0][0x17c], !P0 ;  /* 0x00005f0000007a0c */ /* 0x000fe40004701270 */
[----:B------:R-:W-:-:S02]  /*2c70*/  LEA R2, P6, R10, R23, 0x1 ;  /* 0x000000170a027211 */ /* 0x000fc400078c08ff */
[----:B------:R-:W-:Y:S02]  /*2c80*/  PRMT R0, R7, 0x7632, R0 ;  /* 0x0000763207007816 */ /* 0x000fe40000000000 */
[----:B------:R-:W-:Y:S02]  /*2c90*/  LEA.HI.X.SX32 R3, R10, R25, 0x1, P6 ;  /* 0x000000190a037211 */ /* 0x000fe400030f0eff */
[----:B------:R-:W-:Y:S01]  /*2ca0*/  PRMT R4, R5, 0x7632, R4 ;  /* 0x0000763205047816 */ /* 0x000fe20000000004 */
[----:B------:R1:W-:Y:S01]  /*2cb0*/  @P4 STG.E.U16 [R16.64], R0 ;  /* 0x0000000010004986 */ /* 0x0003e2000c101508 */
[----:B------:R-:W-:-:S03]  /*2cc0*/  IADD3 R6, R22, c[0x0][0x198], RZ ;  /* 0x0000660016067a10 */ /* 0x000fc60007ffe0ff */
[----:B------:R1:W-:Y:S01]  /*2cd0*/  @P3 STG.E.U16 [R20.64], R5 ;  /* 0x0000000514003986 */ /* 0x0003e2000c101508 */
[----:B------:R-:W-:-:S03]  /*2ce0*/  LEA R14, P6, R6, R23, 0x1 ;  /* 0x00000017060e7211 */ /* 0x000fc600078c08ff */
[----:B------:R1:W-:Y:S01]  /*2cf0*/  @P2 STG.E.U16 [R2.64], R4 ;  /* 0x0000000402002986 */ /* 0x0003e2000c101508 */
[----:B------:R-:W-:-:S03]  /*2d00*/  LEA.HI.X.SX32 R15, R6, R25, 0x1, P6 ;  /* 0x00000019060f7211 */ /* 0x000fc600030f0eff */
[----:B------:R1:W-:Y:S01]  /*2d10*/  @P1 STG.E.U16 [R8.64], R11 ;  /* 0x0000000b08001986 */ /* 0x0003e2000c101508 */
[----:B------:R-:W-:Y:S05]  /*2d20*/  @!P0 EXIT ;  /* 0x000000000000894d */ /* 0x000fea0003800000 */
[----:B-1----:R-:W-:-:S05]  /*2d30*/  PRMT R7, R11, 0x7632, R7 ;  /* 0x000076320b077816 */ /* 0x002fca0000000007 */
[----:B------:R-:W-:Y:S01]  /*2d40*/  STG.E.U16 [R14.64], R7 ;  /* 0x000000070e007986 */ /* 0x000fe2000c101508 */
[----:B------:R-:W-:Y:S05]  /*2d50*/  EXIT ;  /* 0x000000000000794d */ /* 0x000fea0003800000 */
.L_x_4:
[----:B------:R-:W-:-:S00]  /*2d60*/  BRA `(.L_x_4) ;  /* 0xfffffff000007947 */ /* 0x000fc0000383ffff */
[----:B------:R-:W-:-:S00]  /*2d70*/  NOP ;  /* 0x0000000000007918 */ /* 0x000fc00000000000 */
        /* <DEDUP_REMOVED lines=8> */
.L_x_5:


//--------------------- .nv.shared.matmul_kernel  --------------------------
	.section	.nv.shared.matmul_kernel,"aw",@nobits
	.sectionflags	@""
	.align	16
